	.target	sm_90a

	.elftype	@"ET_EXEC"


//--------------------- .note.nv.tkinfo           --------------------------
	.section	.note.nv.tkinfo,"",@"SHT_NOTE"
	.sectionflags	@"SHF_NOTE_NV_TKINFO"
	.tkinfo
        /*0018*/ 	.word	0x00000002
        /*0030*/ 	.string	""
        /*0030*/ 	.string	"ptxas"
        /*0030*/ 	.string	"Cuda compilation tools, release 13.0, V13.0.88"
        /*0030*/ 	.string	"Build cuda_13.0.r13.0/compiler.36424714_0"
        /*0030*/ 	.string	"-arch sm_90a -m 64 "



//--------------------- .note.nv.cuinfo           --------------------------
	.section	.note.nv.cuinfo,"",@"SHT_NOTE"
	.sectionflags	@"SHF_NOTE_NV_CUINFO"
        /*0018*/ 	.short	0x0002
        /*001a*/ 	.short	0x005a
        /*001c*/ 	.short	0x0082
	.zero		2


//--------------------- .nv.info                  --------------------------
	.section	.nv.info,"",@"SHT_CUDA_INFO"
	.align	4


	//----- nvinfo : EIATTR_REGCOUNT
	.align		4
        /*0000*/ 	.byte	0x04, 0x2f
        /*0002*/ 	.short	(.L_16 - .L_15)
	.align		4
.L_15:
        /*0004*/ 	.word	index@(_ZN7cutlass13device_kernelINS_4gemm6kernel13GemmUniversalIN4cute5tupleIJiiiiEEENS1_10collective13CollectiveMmaINS1_49MainloopSm90TmaGmmaRmemAWarpSpecializedMixedInputILi7ENS5_IJNS4_1CILi1EEESB_SB_EEENS1_35KernelTmaWarpSpecializedCooperativeEEENS5_IJNSA_ILi256EEENSA_ILi128EEENSA_ILi64EEEEEENS_10bfloat16_tENS5_IJlSB_lEEENS5_IJNS_12float_e4m3_tEEEESK_NS4_8TiledMMAINS4_8MMA_AtomIJNS4_4SM904GMMA28MMA_64x128x16_F32BF16BF16_RSILNSQ_5MajorE0ELSS_0ELNSQ_7ScaleInE1ELST_1EEEEEENS4_6LayoutINS5_IJNSA_ILi2EEESB_SB_EEENS5_IJSB_NSA_ILi0EEESZ_EEEEENS5_IJNS4_10UnderscoreES12_S12_EEEEENS4_13SM90_TMA_LOADENS4_14ComposedLayoutINS4_7SwizzleILi3ELi4ELi3EEENS4_18smem_ptr_flag_bitsILi16EEENSW_INS5_IJNSA_ILi8EEESH_EEENS5_IJSH_SB_EEEEEEEvNS4_8identityES15_NS16_INS17_ILi2ELi4ELi3EEENS19_ILi8EEES1E_EENS4_9Copy_AtomIJNS4_39AutoVectorizingCopyWithAssumedAlignmentILi128EEESL_EEES1G_EENS_8epilogue10collective6detail29Sm90TmaWarpSpecializedAdapterINS1Q_15DefaultEpilogueISJ_SK_SK_NS1P_6thread17LinearCombinationISJ_Li1EffLNS1U_9ScaleType4KindE0ELNS_15FloatRoundStyleE2ESJ_EENS1_15EpilogueDefaultEEEEEvvEEEEvNT_6ParamsE)
        /*0008*/ 	.word	0x000000a8


	//----- nvinfo : EIATTR_FRAME_SIZE
	.align		4
.L_16:
        /*000c*/ 	.byte	0x04, 0x11
        /*000e*/ 	.short	(.L_18 - .L_17)
	.align		4
.L_17:
        /*0010*/ 	.word	index@(_ZN7cutlass13device_kernelINS_4gemm6kernel13GemmUniversalIN4cute5tupleIJiiiiEEENS1_10collective13CollectiveMmaINS1_49MainloopSm90TmaGmmaRmemAWarpSpecializedMixedInputILi7ENS5_IJNS4_1CILi1EEESB_SB_EEENS1_35KernelTmaWarpSpecializedCooperativeEEENS5_IJNSA_ILi256EEENSA_ILi128EEENSA_ILi64EEEEEENS_10bfloat16_tENS5_IJlSB_lEEENS5_IJNS_12float_e4m3_tEEEESK_NS4_8TiledMMAINS4_8MMA_AtomIJNS4_4SM904GMMA28MMA_64x128x16_F32BF16BF16_RSILNSQ_5MajorE0ELSS_0ELNSQ_7ScaleInE1ELST_1EEEEEENS4_6LayoutINS5_IJNSA_ILi2EEESB_SB_EEENS5_IJSB_NSA_ILi0EEESZ_EEEEENS5_IJNS4_10UnderscoreES12_S12_EEEEENS4_13SM90_TMA_LOADENS4_14ComposedLayoutINS4_7SwizzleILi3ELi4ELi3EEENS4_18smem_ptr_flag_bitsILi16EEENSW_INS5_IJNSA_ILi8EEESH_EEENS5_IJSH_SB_EEEEEEEvNS4_8identityES15_NS16_INS17_ILi2ELi4ELi3EEENS19_ILi8EEES1E_EENS4_9Copy_AtomIJNS4_39AutoVectorizingCopyWithAssumedAlignmentILi128EEESL_EEES1G_EENS_8epilogue10collective6detail29Sm90TmaWarpSpecializedAdapterINS1Q_15DefaultEpilogueISJ_SK_SK_NS1P_6thread17LinearCombinationISJ_Li1EffLNS1U_9ScaleType4KindE0ELNS_15FloatRoundStyleE2ESJ_EENS1_15EpilogueDefaultEEEEEvvEEEEvNT_6ParamsE)
        /*0014*/ 	.word	0x00000000


	//----- nvinfo : EIATTR_MIN_STACK_SIZE
	.align		4
.L_18:
        /*0018*/ 	.byte	0x04, 0x12
        /*001a*/ 	.short	(.L_20 - .L_19)
	.align		4
.L_19:
        /*001c*/ 	.word	index@(_ZN7cutlass13device_kernelINS_4gemm6kernel13GemmUniversalIN4cute5tupleIJiiiiEEENS1_10collective13CollectiveMmaINS1_49MainloopSm90TmaGmmaRmemAWarpSpecializedMixedInputILi7ENS5_IJNS4_1CILi1EEESB_SB_EEENS1_35KernelTmaWarpSpecializedCooperativeEEENS5_IJNSA_ILi256EEENSA_ILi128EEENSA_ILi64EEEEEENS_10bfloat16_tENS5_IJlSB_lEEENS5_IJNS_12float_e4m3_tEEEESK_NS4_8TiledMMAINS4_8MMA_AtomIJNS4_4SM904GMMA28MMA_64x128x16_F32BF16BF16_RSILNSQ_5MajorE0ELSS_0ELNSQ_7ScaleInE1ELST_1EEEEEENS4_6LayoutINS5_IJNSA_ILi2EEESB_SB_EEENS5_IJSB_NSA_ILi0EEESZ_EEEEENS5_IJNS4_10UnderscoreES12_S12_EEEEENS4_13SM90_TMA_LOADENS4_14ComposedLayoutINS4_7SwizzleILi3ELi4ELi3EEENS4_18smem_ptr_flag_bitsILi16EEENSW_INS5_IJNSA_ILi8EEESH_EEENS5_IJSH_SB_EEEEEEEvNS4_8identityES15_NS16_INS17_ILi2ELi4ELi3EEENS19_ILi8EEES1E_EENS4_9Copy_AtomIJNS4_39AutoVectorizingCopyWithAssumedAlignmentILi128EEESL_EEES1G_EENS_8epilogue10collective6detail29Sm90TmaWarpSpecializedAdapterINS1Q_15DefaultEpilogueISJ_SK_SK_NS1P_6thread17LinearCombinationISJ_Li1EffLNS1U_9ScaleType4KindE0ELNS_15FloatRoundStyleE2ESJ_EENS1_15EpilogueDefaultEEEEEvvEEEEvNT_6ParamsE)
        /*0020*/ 	.word	0x00000000
.L_20:


//--------------------- .nv.compat                --------------------------
	.section	.nv.compat,"",@"SHT_CUDA_COMPAT_INFO"
	.align	4
        /*0000*/ 	.byte	0x02, 0x09, 0x01, 0x00, 0x02, 0x02, 0x04, 0x00, 0x02, 0x05, 0x05, 0x00, 0x03, 0x07, 0x01, 0x01
        /*0010*/ 	.byte	0x02, 0x03, 0x01, 0x00, 0x02, 0x06, 0x01, 0x00, 0x04, 0x0b, 0x08, 0x00, 0x00, 0x00, 0x00, 0x00
        /*0020*/ 	.byte	0x00, 0x00, 0x00, 0x00


//--------------------- .nv.info._ZN7cutlass13device_kernelINS_4gemm6kernel13GemmUniversalIN4cute5tupleIJiiiiEEENS1_10collective13CollectiveMmaINS1_49MainloopSm90TmaGmmaRmemAWarpSpecializedMixedInputILi7ENS5_IJNS4_1CILi1EEESB_SB_EEENS1_35KernelTmaWarpSpecializedCooperativeEEENS5_IJNSA_ILi256EEENSA_ILi128EEENSA_ILi64EEEEEENS_10bfloat16_tENS5_IJlSB_lEEENS5_IJNS_12float_e4m3_tEEEESK_NS4_8TiledMMAINS4_8MMA_AtomIJNS4_4SM904GMMA28MMA_64x128x16_F32BF16BF16_RSILNSQ_5MajorE0ELSS_0ELNSQ_7ScaleInE1ELST_1EEEEEENS4_6LayoutINS5_IJNSA_ILi2EEESB_SB_EEENS5_IJSB_NSA_ILi0EEESZ_EEEEENS5_IJNS4_10UnderscoreES12_S12_EEEEENS4_13SM90_TMA_LOADENS4_14ComposedLayoutINS4_7SwizzleILi3ELi4ELi3EEENS4_18smem_ptr_flag_bitsILi16EEENSW_INS5_IJNSA_ILi8EEESH_EEENS5_IJSH_SB_EEEEEEEvNS4_8identityES15_NS16_INS17_ILi2ELi4ELi3EEENS19_ILi8EEES1E_EENS4_9Copy_AtomIJNS4_39AutoVectorizingCopyWithAssumedAlignmentILi128EEESL_EEES1G_EENS_8epilogue10collective6detail29Sm90TmaWarpSpecializedAdapterINS1Q_15DefaultEpilogueISJ_SK_SK_NS1P_6thread17LinearCombinationISJ_Li1EffLNS1U_9ScaleType4KindE0ELNS_15FloatRoundStyleE2ESJ_EENS1_15EpilogueDefaultEEEEEvvEEEEvNT_6ParamsE --------------------------
	.section	.nv.info._ZN7cutlass13device_kernelINS_4gemm6kernel13GemmUniversalIN4cute5tupleIJiiiiEEENS1_10collective13CollectiveMmaINS1_49MainloopSm90TmaGmmaRmemAWarpSpecializedMixedInputILi7ENS5_IJNS4_1CILi1EEESB_SB_EEENS1_35KernelTmaWarpSpecializedCooperativeEEENS5_IJNSA_ILi256EEENSA_ILi128EEENSA_ILi64EEEEEENS_10bfloat16_tENS5_IJlSB_lEEENS5_IJNS_12float_e4m3_tEEEESK_NS4_8TiledMMAINS4_8MMA_AtomIJNS4_4SM904GMMA28MMA_64x128x16_F32BF16BF16_RSILNSQ_5MajorE0ELSS_0ELNSQ_7ScaleInE1ELST_1EEEEEENS4_6LayoutINS5_IJNSA_ILi2EEESB_SB_EEENS5_IJSB_NSA_ILi0EEESZ_EEEEENS5_IJNS4_10UnderscoreES12_S12_EEEEENS4_13SM90_TMA_LOADENS4_14ComposedLayoutINS4_7SwizzleILi3ELi4ELi3EEENS4_18smem_ptr_flag_bitsILi16EEENSW_INS5_IJNSA_ILi8EEESH_EEENS5_IJSH_SB_EEEEEEEvNS4_8identityES15_NS16_INS17_ILi2ELi4ELi3EEENS19_ILi8EEES1E_EENS4_9Copy_AtomIJNS4_39AutoVectorizingCopyWithAssumedAlignmentILi128EEESL_EEES1G_EENS_8epilogue10collective6detail29Sm90TmaWarpSpecializedAdapterINS1Q_15DefaultEpilogueISJ_SK_SK_NS1P_6thread17LinearCombinationISJ_Li1EffLNS1U_9ScaleType4KindE0ELNS_15FloatRoundStyleE2ESJ_EENS1_15EpilogueDefaultEEEEEvvEEEEvNT_6ParamsE,"",@"SHT_CUDA_INFO"
	.sectionflags	@""
	.align	4


	//----- nvinfo : EIATTR_CUDA_API_VERSION
	.align		4
        /*0000*/ 	.byte	0x04, 0x37
        /*0002*/ 	.short	(.L_22 - .L_21)
.L_21:
        /*0004*/ 	.word	0x00000082


	//----- nvinfo : EIATTR_KPARAM_INFO
	.align		4
.L_22:
        /*0008*/ 	.byte	0x04, 0x17
        /*000a*/ 	.short	(.L_24 - .L_23)
.L_23:
        /*000c*/ 	.word	0x00000000
        /*0010*/ 	.short	0x0000
        /*0012*/ 	.short	0x0070
        /*0014*/ 	.byte	0x00, 0xf0, 0x01, 0x18


	//----- nvinfo : EIATTR_SPARSE_MMA_MASK
	.align		4
.L_24:
        /*0018*/ 	.byte	0x03, 0x50
        /*001a*/ 	.short	0x0000


	//----- nvinfo : EIATTR_MAXREG_COUNT
	.align		4
        /*001c*/ 	.byte	0x03, 0x1b
        /*001e*/ 	.short	0x00a8


	//----- nvinfo : EIATTR_NUM_BARRIERS
	.align		4
        /*0020*/ 	.byte	0x02, 0x4c
        /*0022*/ 	.byte	0x01
	.zero		1


	//----- nvinfo : EIATTR_EXTERNS
	.align		4
        /*0024*/ 	.byte	0x04, 0x0f
        /*0026*/ 	.short	(.L_26 - .L_25)


	//   ....[0]....
	.align		4
.L_25:
        /*0028*/ 	.word	index@(__assertfail)


	//----- nvinfo : EIATTR_MERCURY_ISA_VERSION
	.align		4
.L_26:
        /*002c*/ 	.byte	0x03, 0x5f
        /*002e*/ 	.short	0x0101


	//----- nvinfo : EIATTR_INT_WARP_WIDE_INSTR_OFFSETS
	.align		4
        /*0030*/ 	.byte	0x04, 0x31
        /*0032*/ 	.short	(.L_28 - .L_27)


	//   ....[0]....
.L_27:
        /*0034*/ 	.word	0x000004c0


	//   ....[1]....
        /*0038*/ 	.word	0x000004d0


	//   ....[2]....
        /*003c*/ 	.word	0x000005b0


	//----- nvinfo : EIATTR_COOP_GROUP_MASK_REGIDS
	.align		4
.L_28:
        /*0040*/ 	.byte	0x04, 0x29
        /*0042*/ 	.short	(.L_30 - .L_29)


	//   ....[0]....
.L_29:
        /*0044*/ 	.word	0xffffffff


	//   ....[1]....
        /*0048*/ 	.word	0xffffffff


	//   ....[2]....
        /*004c*/ 	.word	0xffffffff


	//   ....[3]....
        /*0050*/ 	.word	0xffffffff


	//   ....[4]....
        /*0054*/ 	.word	0x0500000f


	//----- nvinfo : EIATTR_COOP_GROUP_INSTR_OFFSETS
	.align		4
.L_30:
        /*0058*/ 	.byte	0x04, 0x28
        /*005a*/ 	.short	(.L_32 - .L_31)


	//   ....[0]....
.L_31:
        /*005c*/ 	.word	0x00000060


	//   ....[1]....
        /*0060*/ 	.word	0x00000070


	//   ....[2]....
        /*0064*/ 	.word	0x00000190


	//   ....[3]....
        /*0068*/ 	.word	0x00000400


	//   ....[4]....
        /*006c*/ 	.word	0x0000ee80


	//----- nvinfo : EIATTR_REG_RECONFIG
	.align		4
.L_32:
        /*0070*/ 	.byte	0x01, 0x54
	.zero		2


	//----- nvinfo : EIATTR_SYSCALL_OFFSETS
	.align		4
        /*0074*/ 	.byte	0x04, 0x46
        /*0076*/ 	.short	(.L_34 - .L_33)


	//   ....[0]....
.L_33:
        /*0078*/ 	.word	0x00001140


	//   ....[1]....
        /*007c*/ 	.word	0x0000dcf0


	//   ....[2]....
        /*0080*/ 	.word	0x0000de20


	//----- nvinfo : EIATTR_MBARRIER_INSTR_OFFSETS
	.align		4
.L_34:
        /*0084*/ 	.byte	0x04, 0x39
        /*0086*/ 	.short	(.L_36 - .L_35)


	//   ....[0]....
.L_35:
        /*0088*/ 	.word	0x00000310
        /*008c*/ 	.word	0x000000ff
        /*0090*/ 	.word	0x00000000
        /*0094*/ 	.short	0x0100
        /*0096*/ 	.byte	0x09
	.zero		1


	//   ....[1]....
        /*0098*/ 	.word	0x00000320
        /*009c*/ 	.word	0x000000ff
        /*00a0*/ 	.word	0x00000038
        /*00a4*/ 	.short	0x0100
        /*00a6*/ 	.byte	0x09
	.zero		1


	//   ....[2]....
        /*00a8*/ 	.word	0x00000330
        /*00ac*/ 	.word	0x000000ff
        /*00b0*/ 	.word	0x00000008
        /*00b4*/ 	.short	0x0100
        /*00b6*/ 	.byte	0x09
	.zero		1


	//   ....[3]....
        /*00b8*/ 	.word	0x00000340
        /*00bc*/ 	.word	0x000000ff
        /*00c0*/ 	.word	0x00000040
        /*00c4*/ 	.short	0x0100
        /*00c6*/ 	.byte	0x09
	.zero		1


	//   ....[4]....
        /*00c8*/ 	.word	0x00000350
        /*00cc*/ 	.word	0x000000ff
        /*00d0*/ 	.word	0x00000010
        /*00d4*/ 	.short	0x0100
        /*00d6*/ 	.byte	0x09
	.zero		1


	//   ....[5]....
        /*00d8*/ 	.word	0x00000360
        /*00dc*/ 	.word	0x000000ff
        /*00e0*/ 	.word	0x00000048
        /*00e4*/ 	.short	0x0100
        /*00e6*/ 	.byte	0x09
	.zero		1


	//   ....[6]....
        /*00e8*/ 	.word	0x00000370
        /*00ec*/ 	.word	0x000000ff
        /*00f0*/ 	.word	0x00000018
        /*00f4*/ 	.short	0x0100
        /*00f6*/ 	.byte	0x09
	.zero		1


	//   ....[7]....
        /*00f8*/ 	.word	0x00000380
        /*00fc*/ 	.word	0x000000ff
        /*0100*/ 	.word	0x00000050
        /*0104*/ 	.short	0x0100
        /*0106*/ 	.byte	0x09
	.zero		1


	//   ....[8]....
        /*0108*/ 	.word	0x00000390
        /*010c*/ 	.word	0x000000ff
        /*0110*/ 	.word	0x00000020
        /*0114*/ 	.short	0x0100
        /*0116*/ 	.byte	0x09
	.zero		1


	//   ....[9]....
        /*0118*/ 	.word	0x000003a0
        /*011c*/ 	.word	0x000000ff
        /*0120*/ 	.word	0x00000058
        /*0124*/ 	.short	0x0100
        /*0126*/ 	.byte	0x09
	.zero		1


	//   ....[10]....
        /*0128*/ 	.word	0x000003b0
        /*012c*/ 	.word	0x000000ff
        /*0130*/ 	.word	0x00000028
        /*0134*/ 	.short	0x0100
        /*0136*/ 	.byte	0x09
	.zero		1


	//   ....[11]....
        /*0138*/ 	.word	0x000003c0
        /*013c*/ 	.word	0x000000ff
        /*0140*/ 	.word	0x00000060
        /*0144*/ 	.short	0x0100
        /*0146*/ 	.byte	0x09
	.zero		1


	//   ....[12]....
        /*0148*/ 	.word	0x000003d0
        /*014c*/ 	.word	0x000000ff
        /*0150*/ 	.word	0x00000030
        /*0154*/ 	.short	0x0100
        /*0156*/ 	.byte	0x09
	.zero		1


	//   ....[13]....
        /*0158*/ 	.word	0x000003e0
        /*015c*/ 	.word	0x000000ff
        /*0160*/ 	.word	0x00000068
        /*0164*/ 	.short	0x0100
        /*0166*/ 	.byte	0x09
	.zero		1


	//   ....[14]....
        /*0168*/ 	.word	0x000005e0
        /*016c*/ 	.word	0x000000ff
        /*0170*/ 	.word	0x00000080
        /*0174*/ 	.short	0x0100
        /*0176*/ 	.byte	0x06
	.zero		1


	//   ....[15]....
        /*0178*/ 	.word	0x00000610
        /*017c*/ 	.word	0x000000ff
        /*0180*/ 	.word	0x00000088
        /*0184*/ 	.short	0x0100
        /*0186*/ 	.byte	0x06
	.zero		1


	//   ....[16]....
        /*0188*/ 	.word	0x00001210
        /*018c*/ 	.word	0x00000003
        /*0190*/ 	.word	0x00000000
        /*0194*/ 	.short	0x010a
        /*0196*/ 	.byte	0x3f
	.zero		1


	//   ....[17]....
        /*0198*/ 	.word	0x00001250
        /*019c*/ 	.word	0x00000003
        /*01a0*/ 	.word	0x00000000
        /*01a4*/ 	.short	0x010a
        /*01a6*/ 	.byte	0x3f
	.zero		1


	//   ....[18]....
        /*01a8*/ 	.word	0x00001430
        /*01ac*/ 	.word	0x00000006
        /*01b0*/ 	.word	0x00000000
        /*01b4*/ 	.short	0x010a
        /*01b6*/ 	.byte	0x3f
	.zero		1


	//   ....[19]....
        /*01b8*/ 	.word	0x000022f0
        /*01bc*/ 	.word	0x00000006
        /*01c0*/ 	.word	0x00000000
        /*01c4*/ 	.short	0x010a
        /*01c6*/ 	.byte	0x3f
	.zero		1


	//   ....[20]....
        /*01c8*/ 	.word	0x00002ac0
        /*01cc*/ 	.word	0x000000ff
        /*01d0*/ 	.word	0x00000000
        /*01d4*/ 	.short	0x010a
        /*01d6*/ 	.byte	0x0b
	.zero		1


	//   ....[21]....
        /*01d8*/ 	.word	0x00003330
        /*01dc*/ 	.word	0x000000ff
        /*01e0*/ 	.word	0x00000000
        /*01e4*/ 	.short	0x0101
        /*01e6*/ 	.byte	0x06
	.zero		1


	//   ....[22]....
        /*01e8*/ 	.word	0x000033c0
        /*01ec*/ 	.word	0x000000ff
        /*01f0*/ 	.word	0x00000000
        /*01f4*/ 	.short	0x010a
        /*01f6*/ 	.byte	0x0b
	.zero		1


	//   ....[23]....
        /*01f8*/ 	.word	0x00004270
        /*01fc*/ 	.word	0x000000ff
        /*0200*/ 	.word	0x00000000
        /*0204*/ 	.short	0x0101
        /*0206*/ 	.byte	0x04
	.zero		1


	//   ....[24]....
        /*0208*/ 	.word	0x000043b0
        /*020c*/ 	.word	0x000000ff
        /*0210*/ 	.word	0x00000000
        /*0214*/ 	.short	0x0101
        /*0216*/ 	.byte	0x04
	.zero		1


	//   ....[25]....
        /*0218*/ 	.word	0x0000df10
        /*021c*/ 	.word	0x00000006
        /*0220*/ 	.word	0x00000038
        /*0224*/ 	.short	0x010a
        /*0226*/ 	.byte	0x3f
	.zero		1


	//   ....[26]....
        /*0228*/ 	.word	0x0000e380
        /*022c*/ 	.word	0x0000001b
        /*0230*/ 	.word	0x00000088
        /*0234*/ 	.short	0x0101
        /*0236*/ 	.byte	0x3f
	.zero		1


	//   ....[27]....
        /*0238*/ 	.word	0x0000ea90
        /*023c*/ 	.word	0x00000005
        /*0240*/ 	.word	0x00000000
        /*0244*/ 	.short	0x010a
        /*0246*/ 	.byte	0x3f
	.zero		1


	//   ....[28]....
        /*0248*/ 	.word	0x0000eb10
        /*024c*/ 	.word	0x00000007
        /*0250*/ 	.word	0x00000000
        /*0254*/ 	.short	0x010a
        /*0256*/ 	.byte	0x3f
	.zero		1


	//   ....[29]....
        /*0258*/ 	.word	0x0000eba0
        /*025c*/ 	.word	0x00000006
        /*0260*/ 	.word	0x00000000
        /*0264*/ 	.short	0x010a
        /*0266*/ 	.byte	0x3f
	.zero		1


	//   ....[30]....
        /*0268*/ 	.word	0x0000ec30
        /*026c*/ 	.word	0x00000009
        /*0270*/ 	.word	0x00000000
        /*0274*/ 	.short	0x010a
        /*0276*/ 	.byte	0x3f
	.zero		1


	//   ....[31]....
        /*0278*/ 	.word	0x0000ecc0
        /*027c*/ 	.word	0x00000008
        /*0280*/ 	.word	0x00000000
        /*0284*/ 	.short	0x010a
        /*0286*/ 	.byte	0x3f
	.zero		1


	//   ....[32]....
        /*0288*/ 	.word	0x0000ed50
        /*028c*/ 	.word	0x0000000b
        /*0290*/ 	.word	0x00000000
        /*0294*/ 	.short	0x010a
        /*0296*/ 	.byte	0x3f
	.zero		1


	//   ....[33]....
        /*0298*/ 	.word	0x0000ede0
        /*029c*/ 	.word	0x00000003
        /*02a0*/ 	.word	0x00000000
        /*02a4*/ 	.short	0x010a
        /*02a6*/ 	.byte	0x3f
	.zero		1


	//   ....[34]....
        /*02a8*/ 	.word	0x0000eeb0
        /*02ac*/ 	.word	0x00000003
        /*02b0*/ 	.word	0x00000000
        /*02b4*/ 	.short	0x010a
        /*02b6*/ 	.byte	0x3f
	.zero		1


	//   ....[35]....
        /*02b8*/ 	.word	0x0000ef00
        /*02bc*/ 	.word	0x00000006
        /*02c0*/ 	.word	0x00000000
        /*02c4*/ 	.short	0x010a
        /*02c6*/ 	.byte	0x3f
	.zero		1


	//   ....[36]....
        /*02c8*/ 	.word	0x0000ef60
        /*02cc*/ 	.word	0x00000007
        /*02d0*/ 	.word	0x00000000
        /*02d4*/ 	.short	0x010a
        /*02d6*/ 	.byte	0x3f
	.zero		1


	//   ....[37]....
        /*02d8*/ 	.word	0x0000efb0
        /*02dc*/ 	.word	0x00000006
        /*02e0*/ 	.word	0x00000038
        /*02e4*/ 	.short	0x010a
        /*02e6*/ 	.byte	0x3f
	.zero		1


	//   ....[38]....
        /*02e8*/ 	.word	0x0000f100
        /*02ec*/ 	.word	0x00000005
        /*02f0*/ 	.word	0x00000000
        /*02f4*/ 	.short	0x010a
        /*02f6*/ 	.byte	0x3f
	.zero		1


	//   ....[39]....
        /*02f8*/ 	.word	0x0000f150
        /*02fc*/ 	.word	0x00000007
        /*0300*/ 	.word	0x00000000
        /*0304*/ 	.short	0x010a
        /*0306*/ 	.byte	0x3f
	.zero		1


	//   ....[40]....
        /*0308*/ 	.word	0x0000f1a0
        /*030c*/ 	.word	0x00000006
        /*0310*/ 	.word	0x00000000
        /*0314*/ 	.short	0x010a
        /*0316*/ 	.byte	0x3f
	.zero		1


	//   ....[41]....
        /*0318*/ 	.word	0x0000f1f0
        /*031c*/ 	.word	0x00000009
        /*0320*/ 	.word	0x00000000
        /*0324*/ 	.short	0x010a
        /*0326*/ 	.byte	0x3f
	.zero		1


	//   ....[42]....
        /*0328*/ 	.word	0x0000f240
        /*032c*/ 	.word	0x00000008
        /*0330*/ 	.word	0x00000000
        /*0334*/ 	.short	0x010a
        /*0336*/ 	.byte	0x3f
	.zero		1


	//   ....[43]....
        /*0338*/ 	.word	0x0000f290
        /*033c*/ 	.word	0x0000000b
        /*0340*/ 	.word	0x00000000
        /*0344*/ 	.short	0x010a
        /*0346*/ 	.byte	0x3f
	.zero		1


	//----- nvinfo : EIATTR_NUM_MBARRIERS
	.align		4
.L_36:
        /*0348*/ 	.byte	0x03, 0x38
        /*034a*/ 	.short	0x0010


	//----- nvinfo : EIATTR_EXIT_INSTR_OFFSETS
	.align		4
        /*034c*/ 	.byte	0x04, 0x1c
        /*034e*/ 	.short	(.L_38 - .L_37)


	//   ....[0]....
.L_37:
        /*0350*/ 	.word	0x00000670


	//   ....[1]....
        /*0354*/ 	.word	0x00000f50


	//   ....[2]....
        /*0358*/ 	.word	0x0000d330


	//   ....[3]....
        /*035c*/ 	.word	0x0000d950


	//   ....[4]....
        /*0360*/ 	.word	0x0000ee30


	//----- nvinfo : EIATTR_MAX_THREADS
	.align		4
.L_38:
        /*0364*/ 	.byte	0x04, 0x05
        /*0366*/ 	.short	(.L_40 - .L_39)
.L_39:
        /*0368*/ 	.word	0x00000180
        /*036c*/ 	.word	0x00000001
        /*0370*/ 	.word	0x00000001


	//----- nvinfo : EIATTR_CRS_STACK_SIZE
	.align		4
.L_40:
        /*0374*/ 	.byte	0x04, 0x1e
        /*0376*/ 	.short	(.L_42 - .L_41)
.L_41:
        /*0378*/ 	.word	0x00000000


	//----- nvinfo : EIATTR_CBANK_PARAM_SIZE
	.align		4
.L_42:
        /*037c*/ 	.byte	0x03, 0x19
        /*037e*/ 	.short	0x0670


	//----- nvinfo : EIATTR_PARAM_CBANK
	.align		4
        /*0380*/ 	.byte	0x04, 0x0a
        /*0382*/ 	.short	(.L_44 - .L_43)
	.align		4
.L_43:
        /*0384*/ 	.word	index@(.nv.constant0._ZN7cutlass13device_kernelINS_4gemm6kernel13GemmUniversalIN4cute5tupleIJiiiiEEENS1_10collective13CollectiveMmaINS1_49MainloopSm90TmaGmmaRmemAWarpSpecializedMixedInputILi7ENS5_IJNS4_1CILi1EEESB_SB_EEENS1_35KernelTmaWarpSpecializedCooperativeEEENS5_IJNSA_ILi256EEENSA_ILi128EEENSA_ILi64EEEEEENS_10bfloat16_tENS5_IJlSB_lEEENS5_IJNS_12float_e4m3_tEEEESK_NS4_8TiledMMAINS4_8MMA_AtomIJNS4_4SM904GMMA28MMA_64x128x16_F32BF16BF16_RSILNSQ_5MajorE0ELSS_0ELNSQ_7ScaleInE1ELST_1EEEEEENS4_6LayoutINS5_IJNSA_ILi2EEESB_SB_EEENS5_IJSB_NSA_ILi0EEESZ_EEEEENS5_IJNS4_10UnderscoreES12_S12_EEEEENS4_13SM90_TMA_LOADENS4_14ComposedLayoutINS4_7SwizzleILi3ELi4ELi3EEENS4_18smem_ptr_flag_bitsILi16EEENSW_INS5_IJNSA_ILi8EEESH_EEENS5_IJSH_SB_EEEEEEEvNS4_8identityES15_NS16_INS17_ILi2ELi4ELi3EEENS19_ILi8EEES1E_EENS4_9Copy_AtomIJNS4_39AutoVectorizingCopyWithAssumedAlignmentILi128EEESL_EEES1G_EENS_8epilogue10collective6detail29Sm90TmaWarpSpecializedAdapterINS1Q_15DefaultEpilogueISJ_SK_SK_NS1P_6thread17LinearCombinationISJ_Li1EffLNS1U_9ScaleType4KindE0ELNS_15FloatRoundStyleE2ESJ_EENS1_15EpilogueDefaultEEEEEvvEEEEvNT_6ParamsE)
        /*0388*/ 	.short	0x0210
        /*038a*/ 	.short	0x0670


	//----- nvinfo : EIATTR_SW_WAR
	.align		4
.L_44:
        /*038c*/ 	.byte	0x04, 0x36
        /*038e*/ 	.short	(.L_46 - .L_45)
.L_45:
        /*0390*/ 	.word	0x00000008
.L_46:


//--------------------- .nv.callgraph             --------------------------
	.section	.nv.callgraph,"",@"SHT_CUDA_CALLGRAPH"
	.align	4
	.sectionentsize	8
	.align		4
        /*0000*/ 	.word	0x00000000
	.align		4
        /*0004*/ 	.word	0xffffffff
	.align		4
        /*0008*/ 	.word	index@(_ZN7cutlass13device_kernelINS_4gemm6kernel13GemmUniversalIN4cute5tupleIJiiiiEEENS1_10collective13CollectiveMmaINS1_49MainloopSm90TmaGmmaRmemAWarpSpecializedMixedInputILi7ENS5_IJNS4_1CILi1EEESB_SB_EEENS1_35KernelTmaWarpSpecializedCooperativeEEENS5_IJNSA_ILi256EEENSA_ILi128EEENSA_ILi64EEEEEENS_10bfloat16_tENS5_IJlSB_lEEENS5_IJNS_12float_e4m3_tEEEESK_NS4_8TiledMMAINS4_8MMA_AtomIJNS4_4SM904GMMA28MMA_64x128x16_F32BF16BF16_RSILNSQ_5MajorE0ELSS_0ELNSQ_7ScaleInE1ELST_1EEEEEENS4_6LayoutINS5_IJNSA_ILi2EEESB_SB_EEENS5_IJSB_NSA_ILi0EEESZ_EEEEENS5_IJNS4_10UnderscoreES12_S12_EEEEENS4_13SM90_TMA_LOADENS4_14ComposedLayoutINS4_7SwizzleILi3ELi4ELi3EEENS4_18smem_ptr_flag_bitsILi16EEENSW_INS5_IJNSA_ILi8EEESH_EEENS5_IJSH_SB_EEEEEEEvNS4_8identityES15_NS16_INS17_ILi2ELi4ELi3EEENS19_ILi8EEES1E_EENS4_9Copy_AtomIJNS4_39AutoVectorizingCopyWithAssumedAlignmentILi128EEESL_EEES1G_EENS_8epilogue10collective6detail29Sm90TmaWarpSpecializedAdapterINS1Q_15DefaultEpilogueISJ_SK_SK_NS1P_6thread17LinearCombinationISJ_Li1EffLNS1U_9ScaleType4KindE0ELNS_15FloatRoundStyleE2ESJ_EENS1_15EpilogueDefaultEEEEEvvEEEEvNT_6ParamsE)
	.align		4
        /*000c*/ 	.word	index@(__assertfail)
	.align		4
        /*0010*/ 	.word	0x00000000
	.align		4
        /*0014*/ 	.word	0xfffffffe
	.align		4
        /*0018*/ 	.word	0x00000000
	.align		4
        /*001c*/ 	.word	0xfffffffd
	.align		4
        /*0020*/ 	.word	0x00000000
	.align		4
        /*0024*/ 	.word	0xfffffffc


//--------------------- .nv.constant4             --------------------------
	.section	.nv.constant4,"a",@progbits
	.align	8
	.align		8
.nv.constant4:
        /*0000*/ 	.dword	__assertfail
	.align		8
        /*0008*/ 	.dword	__unnamed_1
	.align		8
        /*0010*/ 	.dword	__unnamed_2
	.align		8
        /*0018*/ 	.dword	_ZN40_INTERNAL_d4a20e2c_4_k_cu_6ebff57f_229064cuda3std3__45__cpo5beginE
	.align		8
        /*0020*/ 	.dword	_ZN40_INTERNAL_d4a20e2c_4_k_cu_6ebff57f_229064cuda3std3__45__cpo3endE
	.align		8
        /*0028*/ 	.dword	_ZN40_INTERNAL_d4a20e2c_4_k_cu_6ebff57f_229064cuda3std3__45__cpo6cbeginE
	.align		8
        /*0030*/ 	.dword	_ZN40_INTERNAL_d4a20e2c_4_k_cu_6ebff57f_229064cuda3std3__45__cpo4cendE
	.align		8
        /*0038*/ 	.dword	_ZN40_INTERNAL_d4a20e2c_4_k_cu_6ebff57f_229064cuda3std3__442_GLOBAL__N__d4a20e2c_4_k_cu_6ebff57f_229066ignoreE
	.align		8
        /*0040*/ 	.dword	_ZN40_INTERNAL_d4a20e2c_4_k_cu_6ebff57f_229064cuda3std3__419piecewise_constructE
	.align		8
        /*0048*/ 	.dword	_ZN40_INTERNAL_d4a20e2c_4_k_cu_6ebff57f_229064cuda3std3__48in_placeE
	.align		8
        /*0050*/ 	.dword	_ZN40_INTERNAL_d4a20e2c_4_k_cu_6ebff57f_229064cuda3std6ranges3__45__cpo4swapE
	.align		8
        /*0058*/ 	.dword	_ZN40_INTERNAL_d4a20e2c_4_k_cu_6ebff57f_229064cuda3std6ranges3__45__cpo9iter_moveE
	.align		8
        /*0060*/ 	.dword	_ZN40_INTERNAL_d4a20e2c_4_k_cu_6ebff57f_229064cute7productE
	.align		8
        /*0068*/ 	.dword	_ZN40_INTERNAL_d4a20e2c_4_k_cu_6ebff57f_229064cute1_E
	.align		8
        /*0070*/ 	.dword	$str$24
	.align		8
        /*0078*/ 	.dword	$str$25


//--------------------- .text._ZN7cutlass13device_kernelINS_4gemm6kernel13GemmUniversalIN4cute5tupleIJiiiiEEENS1_10collective13CollectiveMmaINS1_49MainloopSm90TmaGmmaRmemAWarpSpecializedMixedInputILi7ENS5_IJNS4_1CILi1EEESB_SB_EEENS1_35KernelTmaWarpSpecializedCooperativeEEENS5_IJNSA_ILi256EEENSA_ILi128EEENSA_ILi64EEEEEENS_10bfloat16_tENS5_IJlSB_lEEENS5_IJNS_12float_e4m3_tEEEESK_NS4_8TiledMMAINS4_8MMA_AtomIJNS4_4SM904GMMA28MMA_64x128x16_F32BF16BF16_RSILNSQ_5MajorE0ELSS_0ELNSQ_7ScaleInE1ELST_1EEEEEENS4_6LayoutINS5_IJNSA_ILi2EEESB_SB_EEENS5_IJSB_NSA_ILi0EEESZ_EEEEENS5_IJNS4_10UnderscoreES12_S12_EEEEENS4_13SM90_TMA_LOADENS4_14ComposedLayoutINS4_7SwizzleILi3ELi4ELi3EEENS4_18smem_ptr_flag_bitsILi16EEENSW_INS5_IJNSA_ILi8EEESH_EEENS5_IJSH_SB_EEEEEEEvNS4_8identityES15_NS16_INS17_ILi2ELi4ELi3EEENS19_ILi8EEES1E_EENS4_9Copy_AtomIJNS4_39AutoVectorizingCopyWithAssumedAlignmentILi128EEESL_EEES1G_EENS_8epilogue10collective6detail29Sm90TmaWarpSpecializedAdapterINS1Q_15DefaultEpilogueISJ_SK_SK_NS1P_6thread17LinearCombinationISJ_Li1EffLNS1U_9ScaleType4KindE0ELNS_15FloatRoundStyleE2ESJ_EENS1_15EpilogueDefaultEEEEEvvEEEEvNT_6ParamsE --------------------------
	.section	.text._ZN7cutlass13device_kernelINS_4gemm6kernel13GemmUniversalIN4cute5tupleIJiiiiEEENS1_10collective13CollectiveMmaINS1_49MainloopSm90TmaGmmaRmemAWarpSpecializedMixedInputILi7ENS5_IJNS4_1CILi1EEESB_SB_EEENS1_35KernelTmaWarpSpecializedCooperativeEEENS5_IJNSA_ILi256EEENSA_ILi128EEENSA_ILi64EEEEEENS_10bfloat16_tENS5_IJlSB_lEEENS5_IJNS_12float_e4m3_tEEEESK_NS4_8TiledMMAINS4_8MMA_AtomIJNS4_4SM904GMMA28MMA_64x128x16_F32BF16BF16_RSILNSQ_5MajorE0ELSS_0ELNSQ_7ScaleInE1ELST_1EEEEEENS4_6LayoutINS5_IJNSA_ILi2EEESB_SB_EEENS5_IJSB_NSA_ILi0EEESZ_EEEEENS5_IJNS4_10UnderscoreES12_S12_EEEEENS4_13SM90_TMA_LOADENS4_14ComposedLayoutINS4_7SwizzleILi3ELi4ELi3EEENS4_18smem_ptr_flag_bitsILi16EEENSW_INS5_IJNSA_ILi8EEESH_EEENS5_IJSH_SB_EEEEEEEvNS4_8identityES15_NS16_INS17_ILi2ELi4ELi3EEENS19_ILi8EEES1E_EENS4_9Copy_AtomIJNS4_39AutoVectorizingCopyWithAssumedAlignmentILi128EEESL_EEES1G_EENS_8epilogue10collective6detail29Sm90TmaWarpSpecializedAdapterINS1Q_15DefaultEpilogueISJ_SK_SK_NS1P_6thread17LinearCombinationISJ_Li1EffLNS1U_9ScaleType4KindE0ELNS_15FloatRoundStyleE2ESJ_EENS1_15EpilogueDefaultEEEEEvvEEEEvNT_6ParamsE,"ax",@progbits
	.align	128
.text._ZN7cutlass13device_kernelINS_4gemm6kernel13GemmUniversalIN4cute5tupleIJiiiiEEENS1_10collective13CollectiveMmaINS1_49MainloopSm90TmaGmmaRmemAWarpSpecializedMixedInputILi7ENS5_IJNS4_1CILi1EEESB_SB_EEENS1_35KernelTmaWarpSpecializedCooperativeEEENS5_IJNSA_ILi256EEENSA_ILi128EEENSA_ILi64EEEEEENS_10bfloat16_tENS5_IJlSB_lEEENS5_IJNS_12float_e4m3_tEEEESK_NS4_8TiledMMAINS4_8MMA_AtomIJNS4_4SM904GMMA28MMA_64x128x16_F32BF16BF16_RSILNSQ_5MajorE0ELSS_0ELNSQ_7ScaleInE1ELST_1EEEEEENS4_6LayoutINS5_IJNSA_ILi2EEESB_SB_EEENS5_IJSB_NSA_ILi0EEESZ_EEEEENS5_IJNS4_10UnderscoreES12_S12_EEEEENS4_13SM90_TMA_LOADENS4_14ComposedLayoutINS4_7SwizzleILi3ELi4ELi3EEENS4_18smem_ptr_flag_bitsILi16EEENSW_INS5_IJNSA_ILi8EEESH_EEENS5_IJSH_SB_EEEEEEEvNS4_8identityES15_NS16_INS17_ILi2ELi4ELi3EEENS19_ILi8EEES1E_EENS4_9Copy_AtomIJNS4_39AutoVectorizingCopyWithAssumedAlignmentILi128EEESL_EEES1G_EENS_8epilogue10collective6detail29Sm90TmaWarpSpecializedAdapterINS1Q_15DefaultEpilogueISJ_SK_SK_NS1P_6thread17LinearCombinationISJ_Li1EffLNS1U_9ScaleType4KindE0ELNS_15FloatRoundStyleE2ESJ_EENS1_15EpilogueDefaultEEEEEvvEEEEvNT_6ParamsE:
        .type           _ZN7cutlass13device_kernelINS_4gemm6kernel13GemmUniversalIN4cute5tupleIJiiiiEEENS1_10collective13CollectiveMmaINS1_49MainloopSm90TmaGmmaRmemAWarpSpecializedMixedInputILi7ENS5_IJNS4_1CILi1EEESB_SB_EEENS1_35KernelTmaWarpSpecializedCooperativeEEENS5_IJNSA_ILi256EEENSA_ILi128EEENSA_ILi64EEEEEENS_10bfloat16_tENS5_IJlSB_lEEENS5_IJNS_12float_e4m3_tEEEESK_NS4_8TiledMMAINS4_8MMA_AtomIJNS4_4SM904GMMA28MMA_64x128x16_F32BF16BF16_RSILNSQ_5MajorE0ELSS_0ELNSQ_7ScaleInE1ELST_1EEEEEENS4_6LayoutINS5_IJNSA_ILi2EEESB_SB_EEENS5_IJSB_NSA_ILi0EEESZ_EEEEENS5_IJNS4_10UnderscoreES12_S12_EEEEENS4_13SM90_TMA_LOADENS4_14ComposedLayoutINS4_7SwizzleILi3ELi4ELi3EEENS4_18smem_ptr_flag_bitsILi16EEENSW_INS5_IJNSA_ILi8EEESH_EEENS5_IJSH_SB_EEEEEEEvNS4_8identityES15_NS16_INS17_ILi2ELi4ELi3EEENS19_ILi8EEES1E_EENS4_9Copy_AtomIJNS4_39AutoVectorizingCopyWithAssumedAlignmentILi128EEESL_EEES1G_EENS_8epilogue10collective6detail29Sm90TmaWarpSpecializedAdapterINS1Q_15DefaultEpilogueISJ_SK_SK_NS1P_6thread17LinearCombinationISJ_Li1EffLNS1U_9ScaleType4KindE0ELNS_15FloatRoundStyleE2ESJ_EENS1_15EpilogueDefaultEEEEEvvEEEEvNT_6ParamsE,@function
        .size           _ZN7cutlass13device_kernelINS_4gemm6kernel13GemmUniversalIN4cute5tupleIJiiiiEEENS1_10collective13CollectiveMmaINS1_49MainloopSm90TmaGmmaRmemAWarpSpecializedMixedInputILi7ENS5_IJNS4_1CILi1EEESB_SB_EEENS1_35KernelTmaWarpSpecializedCooperativeEEENS5_IJNSA_ILi256EEENSA_ILi128EEENSA_ILi64EEEEEENS_10bfloat16_tENS5_IJlSB_lEEENS5_IJNS_12float_e4m3_tEEEESK_NS4_8TiledMMAINS4_8MMA_AtomIJNS4_4SM904GMMA28MMA_64x128x16_F32BF16BF16_RSILNSQ_5MajorE0ELSS_0ELNSQ_7ScaleInE1ELST_1EEEEEENS4_6LayoutINS5_IJNSA_ILi2EEESB_SB_EEENS5_IJSB_NSA_ILi0EEESZ_EEEEENS5_IJNS4_10UnderscoreES12_S12_EEEEENS4_13SM90_TMA_LOADENS4_14ComposedLayoutINS4_7SwizzleILi3ELi4ELi3EEENS4_18smem_ptr_flag_bitsILi16EEENSW_INS5_IJNSA_ILi8EEESH_EEENS5_IJSH_SB_EEEEEEEvNS4_8identityES15_NS16_INS17_ILi2ELi4ELi3EEENS19_ILi8EEES1E_EENS4_9Copy_AtomIJNS4_39AutoVectorizingCopyWithAssumedAlignmentILi128EEESL_EEES1G_EENS_8epilogue10collective6detail29Sm90TmaWarpSpecializedAdapterINS1Q_15DefaultEpilogueISJ_SK_SK_NS1P_6thread17LinearCombinationISJ_Li1EffLNS1U_9ScaleType4KindE0ELNS_15FloatRoundStyleE2ESJ_EENS1_15EpilogueDefaultEEEEEvvEEEEvNT_6ParamsE,(.L_x_341 - _ZN7cutlass13device_kernelINS_4gemm6kernel13GemmUniversalIN4cute5tupleIJiiiiEEENS1_10collective13CollectiveMmaINS1_49MainloopSm90TmaGmmaRmemAWarpSpecializedMixedInputILi7ENS5_IJNS4_1CILi1EEESB_SB_EEENS1_35KernelTmaWarpSpecializedCooperativeEEENS5_IJNSA_ILi256EEENSA_ILi128EEENSA_ILi64EEEEEENS_10bfloat16_tENS5_IJlSB_lEEENS5_IJNS_12float_e4m3_tEEEESK_NS4_8TiledMMAINS4_8MMA_AtomIJNS4_4SM904GMMA28MMA_64x128x16_F32BF16BF16_RSILNSQ_5MajorE0ELSS_0ELNSQ_7ScaleInE1ELST_1EEEEEENS4_6LayoutINS5_IJNSA_ILi2EEESB_SB_EEENS5_IJSB_NSA_ILi0EEESZ_EEEEENS5_IJNS4_10UnderscoreES12_S12_EEEEENS4_13SM90_TMA_LOADENS4_14ComposedLayoutINS4_7SwizzleILi3ELi4ELi3EEENS4_18smem_ptr_flag_bitsILi16EEENSW_INS5_IJNSA_ILi8EEESH_EEENS5_IJSH_SB_EEEEEEEvNS4_8identityES15_NS16_INS17_ILi2ELi4ELi3EEENS19_ILi8EEES1E_EENS4_9Copy_AtomIJNS4_39AutoVectorizingCopyWithAssumedAlignmentILi128EEESL_EEES1G_EENS_8epilogue10collective6detail29Sm90TmaWarpSpecializedAdapterINS1Q_15DefaultEpilogueISJ_SK_SK_NS1P_6thread17LinearCombinationISJ_Li1EffLNS1U_9ScaleType4KindE0ELNS_15FloatRoundStyleE2ESJ_EENS1_15EpilogueDefaultEEEEEvvEEEEvNT_6ParamsE)
        .other          _ZN7cutlass13device_kernelINS_4gemm6kernel13GemmUniversalIN4cute5tupleIJiiiiEEENS1_10collective13CollectiveMmaINS1_49MainloopSm90TmaGmmaRmemAWarpSpecializedMixedInputILi7ENS5_IJNS4_1CILi1EEESB_SB_EEENS1_35KernelTmaWarpSpecializedCooperativeEEENS5_IJNSA_ILi256EEENSA_ILi128EEENSA_ILi64EEEEEENS_10bfloat16_tENS5_IJlSB_lEEENS5_IJNS_12float_e4m3_tEEEESK_NS4_8TiledMMAINS4_8MMA_AtomIJNS4_4SM904GMMA28MMA_64x128x16_F32BF16BF16_RSILNSQ_5MajorE0ELSS_0ELNSQ_7ScaleInE1ELST_1EEEEEENS4_6LayoutINS5_IJNSA_ILi2EEESB_SB_EEENS5_IJSB_NSA_ILi0EEESZ_EEEEENS5_IJNS4_10UnderscoreES12_S12_EEEEENS4_13SM90_TMA_LOADENS4_14ComposedLayoutINS4_7SwizzleILi3ELi4ELi3EEENS4_18smem_ptr_flag_bitsILi16EEENSW_INS5_IJNSA_ILi8EEESH_EEENS5_IJSH_SB_EEEEEEEvNS4_8identityES15_NS16_INS17_ILi2ELi4ELi3EEENS19_ILi8EEES1E_EENS4_9Copy_AtomIJNS4_39AutoVectorizingCopyWithAssumedAlignmentILi128EEESL_EEES1G_EENS_8epilogue10collective6detail29Sm90TmaWarpSpecializedAdapterINS1Q_15DefaultEpilogueISJ_SK_SK_NS1P_6thread17LinearCombinationISJ_Li1EffLNS1U_9ScaleType4KindE0ELNS_15FloatRoundStyleE2ESJ_EENS1_15EpilogueDefaultEEEEEvvEEEEvNT_6ParamsE,@"STO_CUDA_ENTRY STV_DEFAULT"
_ZN7cutlass13device_kernelINS_4gemm6kernel13GemmUniversalIN4cute5tupleIJiiiiEEENS1_10collective13CollectiveMmaINS1_49MainloopSm90TmaGmmaRmemAWarpSpecializedMixedInputILi7ENS5_IJNS4_1CILi1EEESB_SB_EEENS1_35KernelTmaWarpSpecializedCooperativeEEENS5_IJNSA_ILi256EEENSA_ILi128EEENSA_ILi64EEEEEENS_10bfloat16_tENS5_IJlSB_lEEENS5_IJNS_12float_e4m3_tEEEESK_NS4_8TiledMMAINS4_8MMA_AtomIJNS4_4SM904GMMA28MMA_64x128x16_F32BF16BF16_RSILNSQ_5MajorE0ELSS_0ELNSQ_7ScaleInE1ELST_1EEEEEENS4_6LayoutINS5_IJNSA_ILi2EEESB_SB_EEENS5_IJSB_NSA_ILi0EEESZ_EEEEENS5_IJNS4_10UnderscoreES12_S12_EEEEENS4_13SM90_TMA_LOADENS4_14ComposedLayoutINS4_7SwizzleILi3ELi4ELi3EEENS4_18smem_ptr_flag_bitsILi16EEENSW_INS5_IJNSA_ILi8EEESH_EEENS5_IJSH_SB_EEEEEEEvNS4_8identityES15_NS16_INS17_ILi2ELi4ELi3EEENS19_ILi8EEES1E_EENS4_9Copy_AtomIJNS4_39AutoVectorizingCopyWithAssumedAlignmentILi128EEESL_EEES1G_EENS_8epilogue10collective6detail29Sm90TmaWarpSpecializedAdapterINS1Q_15DefaultEpilogueISJ_SK_SK_NS1P_6thread17LinearCombinationISJ_Li1EffLNS1U_9ScaleType4KindE0ELNS_15FloatRoundStyleE2ESJ_EENS1_15EpilogueDefaultEEEEEvvEEEEvNT_6ParamsE:
[----:B------:R-:W0:Y:S01]  /*0000*/  LDC R1, c[0x0][0x28] ;  /* 0x00000a00ff017b82 */ /* 0x000e220000000800 */
[----:B------:R-:W1:Y:S01]  /*0010*/  S2R R18, SR_TID.X ;  /* 0x0000000000127919 */ /* 0x000e620000002100 */
[----:B------:R-:W-:Y:S01]  /*0020*/  ELECT P0, URZ, PT ;  /* 0x00000000003f782f */ /* 0x000fe20003800000 */
[----:B------:R-:W-:Y:S01]  /*0030*/  BSSY B0, `(.L_x_0) ;  /* 0x0000015000007945 */ /* 0x000fe20003800000 */
[--C-:B-1----:R-:W-:Y:S02]  /*0040*/  SHF.R.U32.HI R0, RZ, 0x5, R18.reuse ;  /* 0x00000005ff007819 */ /* 0x102fe40000011612 */
[----:B------:R-:W-:-:S03]  /*0050*/  SHF.R.U32.HI R23, RZ, 0x7, R18 ;  /* 0x00000007ff177819 */ /* 0x000fc60000011612 */
[----:B------:R-:W1:Y:S04]  /*0060*/  SHFL.IDX PT, R3, R0, RZ, 0x1f ;  /* 0x00001fff00037589 */ /* 0x000e6800000e0000 */
[----:B------:R-:W2:Y:S01]  /*0070*/  SHFL.IDX PT, R2, R23, RZ, 0x1f ;  /* 0x00001fff17027589 */ /* 0x000ea200000e0000 */
[----:B-1----:R-:W-:Y:S02]  /*0080*/  R2UR UR4, R3 ;  /* 0x00000000030472ca */ /* 0x002fe400000e0000 */
[----:B--2---:R-:W-:-:S11]  /*0090*/  R2UR UR6, R2 ;  /* 0x00000000020672ca */ /* 0x004fd600000e0000 */
[----:B------:R-:W-:Y:S02]  /*00a0*/  USHF.R.S32.HI UR5, URZ, 0x1f, UR4 ;  /* 0x0000001f3f057899 */ /* 0x000fe40008011404 */
[----:B------:R-:W-:Y:S02]  /*00b0*/  ISETP.NE.OR P0, PT, RZ, UR4, !P0 ;  /* 0x00000004ff007c0c */ /* 0x000fe4000c705670 */
[----:B------:R-:W-:-:S04]  /*00c0*/  ULEA.HI UR5, UR5, UR4, URZ, 0x2 ;  /* 0x0000000405057291 */ /* 0x000fc8000f8f103f */
[----:B------:R-:W-:-:S04]  /*00d0*/  ULOP3.LUT UR5, UR5, 0xfffffffc, URZ, 0xc0, !UPT ;  /* 0xfffffffc05057892 */ /* 0x000fc8000f8ec03f */
[----:B------:R-:W-:-:S03]  /*00e0*/  UIADD3 UR8, UR4, -UR5, URZ ;  /* 0x8000000504087290 */ /* 0x000fc6000fffe03f */
[----:B0-----:R-:W-:Y:S09]  /*00f0*/  @P0 BRA `(.L_x_1) ;  /* 0x0000000000200947 */ /* 0x001ff20003800000 */
[----:B------:R-:W-:Y:S02]  /*0100*/  ULDC.64 UR4, c[0x0][0x198] ;  /* 0x0000660000047ab9 */ /* 0x000fe40000000a00 */
[----:B------:R-:W-:Y:S02]  /*0110*/  UIADD3 UR10, UP0, UR4, 0xf0, URZ ;  /* 0x000000f0040a7890 */ /* 0x000fe4000ff1e03f */
[----:B------:R-:W-:Y:S02]  /*0120*/  UIADD3 UR4, UP1, UR4, 0x1f0, URZ ;  /* 0x000001f004047890 */ /* 0x000fe4000ff3e03f */
[----:B------:R-:W-:Y:S02]  /*0130*/  UIADD3.X UR11, URZ, UR5, URZ, UP0, !UPT ;  /* 0x000000053f0b7290 */ /* 0x000fe400087fe43f */
[----:B------:R-:W-:-:S07]  /*0140*/  UIADD3.X UR5, URZ, UR5, URZ, UP1, !UPT ;  /* 0x000000053f057290 */ /* 0x000fce0008ffe43f */
[----:B------:R0:W-:Y:S02]  /*0150*/  UTMACCTL.PF [UR10] ;  /* 0x000000000a0079b9 */ /* 0x0001e40008040000 */
[----:B------:R0:W-:Y:S02]  /*0160*/  UTMACCTL.PF [UR4] ;  /* 0x00000000040079b9 */ /* 0x0001e40008040000 */
[----:B0-----:R-:W-:Y:S01]  /*0170*/  NOP ;  /* 0x0000000000007918 */ /* 0x001fe20000000000 */
.L_x_1:
[----:B------:R-:W-:Y:S05]  /*0180*/  BSYNC B0 ;  /* 0x0000000000007941 */ /* 0x000fea0003800000 */
.L_x_0:
[----:B------:R-:W0:Y:S01]  /*0190*/  SHFL.IDX PT, R2, R0, RZ, 0x1f ;  /* 0x00001fff00027589 */ /* 0x000e2200000e0000 */
[----:B------:R-:W-:Y:S01]  /*01a0*/  UISETP.NE.AND UP0, UPT, UR8, 0x3, UPT ;  /* 0x000000030800788c */ /* 0x000fe2000bf05270 */
[----:B------:R-:W-:Y:S01]  /*01b0*/  ISETP.NE.AND P1, PT, RZ, UR6, PT ;  /* 0x00000006ff007c0c */ /* 0x000fe2000bf25270 */
[----:B------:R-:W-:Y:S02]  /*01c0*/  UIADD3 UR10, UR6, -0x1, URZ ;  /* 0xffffffff060a7890 */ /* 0x000fe4000fffe03f */
[----:B------:R-:W-:Y:S02]  /*01d0*/  UISETP.EQ.OR UP0, UPT, UR8, URZ, !UP0 ;  /* 0x0000003f0800728c */ /* 0x000fe4000c702670 */
[----:B------:R-:W-:Y:S02]  /*01e0*/  UISETP.GE.U32.AND UP1, UPT, UR10, 0x2, UPT ;  /* 0x000000020a00788c */ /* 0x000fe4000bf26070 */
[----:B------:R-:W-:-:S04]  /*01f0*/  UISETP.EQ.AND UP0, UPT, UR6, URZ, UP0 ;  /* 0x0000003f0600728c */ /* 0x000fc80008702270 */
[----:B------:R-:W-:-:S04]  /*0200*/  USEL UR40, URZ, 0x1, !UP0 ;  /* 0x000000013f287887 */ /* 0x000fc8000c000000 */
[----:B------:R-:W-:Y:S01]  /*0210*/  USEL UR40, UR40, 0x2, UP1 ;  /* 0x0000000228287887 */ /* 0x000fe20008800000 */
[----:B0-----:R-:W-:-:S13]  /*0220*/  ISETP.NE.AND P0, PT, R2, RZ, PT ;  /* 0x000000ff0200720c */ /* 0x001fda0003f05270 */
[----:B------:R-:W-:Y:S05]  /*0230*/  @P0 BRA `(.L_x_2) ;  /* 0x0000000000700947 */ /* 0x000fea0003800000 */
[----:B------:R-:W0:Y:S01]  /*0240*/  S2UR UR9, SR_CgaCtaId ;  /* 0x00000000000979c3 */ /* 0x000e220000008800 */
[----:B------:R-:W-:Y:S01]  /*0250*/  UMOV UR4, 0x400 ;  /* 0x0000040000047882 */ /* 0x000fe20000000000 */
[----:B------:R-:W-:Y:S01]  /*0260*/  UMOV UR5, 0x1 ;  /* 0x0000000100057882 */ /* 0x000fe20000000000 */
[----:B------:R-:W-:Y:S01]  /*0270*/  UMOV UR6, 0x100 ;  /* 0x0000010000067882 */ /* 0x000fe20000000000 */
[----:B------:R-:W-:Y:S01]  /*0280*/  ELECT P0, URZ, PT ;  /* 0x00000000003f782f */ /* 0x000fe20003800000 */
[----:B------:R-:W-:-:S04]  /*0290*/  UIADD3 UR6, -UR6, 0x100000, URZ ;  /* 0x0010000006067890 */ /* 0x000fc8000fffe13f */
[----:B------:R-:W-:Y:S02]  /*02a0*/  USHF.L.U32 UR7, UR6, 0xb, URZ ;  /* 0x0000000b06077899 */ /* 0x000fe4000800063f */
[----:B------:R-:W-:Y:S02]  /*02b0*/  USHF.L.U32 UR6, UR6, 0x1, URZ ;  /* 0x0000000106067899 */ /* 0x000fe4000800063f */
[----:B0-----:R-:W-:Y:S02]  /*02c0*/  ULEA UR9, UR9, UR4, 0x18 ;  /* 0x0000000409097291 */ /* 0x001fe4000f8ec03f */
[----:B------:R-:W-:-:S04]  /*02d0*/  UIADD3 UR4, -UR5, 0x100000, URZ ;  /* 0x0010000005047890 */ /* 0x000fc8000fffe13f */
[----:B------:R-:W-:Y:S02]  /*02e0*/  USHF.L.U32 UR5, UR4, 0xb, URZ ;  /* 0x0000000b04057899 */ /* 0x000fe4000800063f */
[----:B------:R-:W-:Y:S01]  /*02f0*/  USHF.L.U32 UR4, UR4, 0x1, URZ ;  /* 0x0000000104047899 */ /* 0x000fe2000800063f */
[----:B------:R-:W0:Y:S11]  /*0300*/  FENCE.VIEW.ASYNC.S ;  /* 0x00000000000073c6 */ /* 0x000e360000000000 */
[----:B0-----:R0:W1:Y:S01]  /*0310*/  SYNCS.EXCH.64 URZ, [UR9], UR4 ;  /* 0x00000004093f75b2 */ /* 0x0010620008000100 */
[----:B------:R0:W2:Y:S01]  /*0320*/  SYNCS.EXCH.64 URZ, [UR9+0x38], UR6 ;  /* 0x00003806093f75b2 */ /* 0x0000a20008000100 */
[----:B------:R0:W3:Y:S01]  /*0330*/  SYNCS.EXCH.64 URZ, [UR9+0x8], UR4 ;  /* 0x00000804093f75b2 */ /* 0x0000e20008000100 */
[----:B------:R0:W4:Y:S01]  /*0340*/  SYNCS.EXCH.64 URZ, [UR9+0x40], UR6 ;  /* 0x00004006093f75b2 */ /* 0x0001220008000100 */
[----:B------:R0:W0:Y:S01]  /*0350*/  SYNCS.EXCH.64 URZ, [UR9+0x10], UR4 ;  /* 0x00001004093f75b2 */ /* 0x0000220008000100 */
        /* <DEDUP_REMOVED lines=9> */
[----:B------:R-:W-:Y:S01]  /*03f0*/  NOP ;  /* 0x0000000000007918 */ /* 0x000fe20000000000 */
.L_x_2:
[----:B------:R-:W5:Y:S01]  /*0400*/  SHFL.IDX PT, R0, R0, RZ, 0x1f ;  /* 0x00001fff00007589 */ /* 0x000f6200000e0000 */
[----:B------:R-:W1:Y:S01]  /*0410*/  LDC R2, c[0x0][0x85c] ;  /* 0x00021700ff027b82 */ /* 0x000e620000000800 */
[----:B------:R-:W-:Y:S01]  /*0420*/  ELECT P0, URZ, PT ;  /* 0x00000000003f782f */ /* 0x000fe20003800000 */
[----:B------:R-:W-:Y:S01]  /*0430*/  NOP ;  /* 0x0000000000007918 */ /* 0x000fe20000000000 */
[----:B------:R-:W2:Y:S01]  /*0440*/  S2R R4, SR_CTAID.X ;  /* 0x0000000000047919 */ /* 0x000ea20000002500 */
[----:B0-----:R-:W-:Y:S01]  /*0450*/  UMOV UR4, 0x20 ;  /* 0x0000002000047882 */ /* 0x001fe20000000000 */
[----:B------:R-:W-:Y:S01]  /*0460*/  IMAD.MOV.U32 R5, RZ, RZ, RZ ;  /* 0x000000ffff057224 */ /* 0x000fe200078e00ff */
[----:B------:R-:W-:Y:S01]  /*0470*/  NOP ;  /* 0x0000000000007918 */ /* 0x000fe20000000000 */
[----:B-----5:R-:W-:Y:S02]  /*0480*/  ISETP.NE.OR P0, PT, R0, RZ, !P0 ;  /* 0x000000ff0000720c */ /* 0x020fe40004705670 */
[----:B-1----:R-:W-:Y:S01]  /*0490*/  ISETP.NE.AND P2, PT, R2, 0x1, PT ;  /* 0x000000010200780c */ /* 0x002fe20003f45270 */
[----:B------:R-:W0:Y:S03]  /*04a0*/  S2R R0, SR_CTAID.Y ;  /* 0x0000000000007919 */ /* 0x000e260000002600 */
[----:B------:R-:W-:-:S07]  /*04b0*/  P2R R3, PR, RZ, 0x4 ;  /* 0x00000004ff037803 */ /* 0x000fce0000000000 */
[----:B------:R-:W-:Y:S01]  /*04c0*/  VOTEU.ALL UP0, P0 ;  /* 0x00000000003f7886 */ /* 0x000fe20000000000 */
[----:B------:R-:W-:Y:S01]  /*04d0*/  VOTEU.ALL UP1, P0 ;  /* 0x00000000003f7886 */ /* 0x000fe20000020000 */
[----:B------:R-:W2:Y:S01]  /*04e0*/  @P2 LDC R17, c[0x0][0x10] ;  /* 0x00000400ff112b82 */ /* 0x000ea20000000800 */
[----:B------:R-:W-:Y:S02]  /*04f0*/  @P2 IMAD.MOV.U32 R7, RZ, RZ, RZ ;  /* 0x000000ffff072224 */ /* 0x000fe400078e00ff */
[----:B------:R-:W-:Y:S01]  /*0500*/  @!UP0 UMOV UR6, 0x400 ;  /* 0x0000040000068882 */ /* 0x000fe20000000000 */
[----:B------:R-:W-:-:S04]  /*0510*/  @!UP0 UIADD3 UR4, -UR4, 0x100000, URZ ;  /* 0x0010000004048890 */ /* 0x000fc8000fffe13f */
[----:B------:R-:W-:Y:S02]  /*0520*/  @!UP0 USHF.L.U32 UR5, UR4, 0xb, URZ ;  /* 0x0000000b04058899 */ /* 0x000fe4000800063f */
[----:B------:R-:W-:Y:S01]  /*0530*/  @!UP0 USHF.L.U32 UR4, UR4, 0x1, URZ ;  /* 0x0000000104048899 */ /* 0x000fe2000800063f */
[----:B------:R-:W-:Y:S01]  /*0540*/  @P2 IMAD.MOV.U32 R9, RZ, RZ, RZ ;  /* 0x000000ffff092224 */ /* 0x000fe200078e00ff */
[----:B------:R-:W1:Y:S08]  /*0550*/  @!UP0 S2UR UR7, SR_CgaCtaId ;  /* 0x00000000000789c3 */ /* 0x000e700000008800 */
[----:B------:R-:W5:Y:S01]  /*0560*/  @!P2 LDC R3, c[0x0][0xc] ;  /* 0x00000300ff03ab82 */ /* 0x000f620000000800 */
[----:B0-----:R-:W-:-:S04]  /*0570*/  @P2 IMAD.MOV.U32 R6, RZ, RZ, R0 ;  /* 0x000000ffff062224 */ /* 0x001fc800078e0000 */
[----:B--2---:R-:W-:-:S04]  /*0580*/  @P2 IMAD.WIDE.U32 R16, R4, R17, R6 ;  /* 0x0000001104102225 */ /* 0x004fc800078e0006 */
[----:B------:R-:W-:Y:S01]  /*0590*/  @P2 IMAD.IADD R17, R17, 0x1, R9 ;  /* 0x0000000111112824 */ /* 0x000fe200078e0209 */
[----:B-1----:R-:W-:Y:S01]  /*05a0*/  @!UP0 ULEA UR6, UR7, UR6, 0x18 ;  /* 0x0000000607068291 */ /* 0x002fe2000f8ec03f */
[----:B------:R-:W-:Y:S01]  /*05b0*/  VOTEU.ALL UP0, P0 ;  /* 0x00000000003f7886 */ /* 0x000fe20000000000 */
[----:B-----5:R-:W-:Y:S01]  /*05c0*/  @!P2 IMAD.WIDE.U32 R6, R3, R0, R4 ;  /* 0x000000000306a225 */ /* 0x020fe200078e0004 */
[----:B------:R-:W0:Y:S09]  /*05d0*/  FENCE.VIEW.ASYNC.S ;  /* 0x00000000000073c6 */ /* 0x000e320000000000 */
[----:B0-----:R0:W3:Y:S01]  /*05e0*/  @!UP0 SYNCS.EXCH.64 URZ, [UR6+0x80], UR4 ;  /* 0x00008004063f85b2 */ /* 0x0010e20008000100 */
[----:B------:R-:W-:-:S02]  /*05f0*/  @!P2 IMAD.MOV.U32 R16, RZ, RZ, R6 ;  /* 0x000000ffff10a224 */ /* 0x000fc400078e0006 */
[----:B------:R-:W-:Y:S01]  /*0600*/  @!P2 IMAD.MOV.U32 R17, RZ, RZ, R7 ;  /* 0x000000ffff11a224 */ /* 0x000fe200078e0007 */
[----:B------:R0:W3:Y:S01]  /*0610*/  @!UP1 SYNCS.EXCH.64 URZ, [UR6+0x88], UR4 ;  /* 0x00008804063f95b2 */ /* 0x0000e20008000100 */
[----:B------:R-:W-:Y:S01]  /*0620*/  NOP ;  /* 0x0000000000007918 */ /* 0x000fe20000000000 */
[----:B---34-:R-:W-:Y:S06]  /*0630*/  BAR.SYNC.DEFER_BLOCKING 0x0 ;  /* 0x0000000000007b1d */ /* 0x018fec0000010000 */
[----:B------:R-:W-:Y:S05]  /*0640*/  @!P1 BRA `(.L_x_3) ;  /* 0x000000cc003c9947 */ /* 0x000fea0003800000 */
[----:B------:R-:W-:-:S06]  /*0650*/  UISETP.GT.U32.AND UP0, UPT, UR10, 0x1, UPT ;  /* 0x000000010a00788c */ /* 0x000fcc000bf04070 */
[----:B------:R-:W-:-:S13]  /*0660*/  PLOP3.LUT P0, PT, PT, PT, UP0, 0x80, 0x0 ;  /* 0x000000000000781c */ /* 0x000fda0003f0f008 */
[----:B0-----:R-:W-:Y:S05]  /*0670*/  @P0 EXIT ;  /* 0x000000000000094d */ /* 0x001fea0003800000 */
[----:B------:R-:W-:Y:S01]  /*0680*/  ULDC.64 UR4, c[0x0][0x850] ;  /* 0x0002140000047ab9 */ /* 0x000fe20000000a00 */
[----:B------:R-:W-:Y:S01]  /*0690*/  UMOV UR42, 0xffffffff ;  /* 0xffffffff002a7882 */ /* 0x000fe20000000000 */
[----:B------:R-:W-:Y:S01]  /*06a0*/  ISETP.GE.U32.AND P0, PT, R16, UR4, PT ;  /* 0x0000000410007c0c */ /* 0x000fe2000bf06070 */
[----:B------:R-:W-:Y:S01]  /*06b0*/  IMAD.MOV.U32 R22, RZ, RZ, -0x1 ;  /* 0xffffffffff167424 */ /* 0x000fe200078e00ff */
[----:B------:R-:W-:Y:S01]  /*06c0*/  PRMT R3, RZ, 0x7610, R3 ;  /* 0x00007610ff037816 */ /* 0x000fe20000000003 */
[----:B------:R-:W-:Y:S01]  /*06d0*/  IMAD.MOV.U32 R19, RZ, RZ, -0x1 ;  /* 0xffffffffff137424 */ /* 0x000fe200078e00ff */
[----:B------:R-:W-:-:S13]  /*06e0*/  ISETP.GE.U32.AND.EX P0, PT, R17, UR5, PT, P0 ;  /* 0x0000000511007c0c */ /* 0x000fda000bf06100 */
[----:B------:R-:W-:Y:S05]  /*06f0*/  @P0 BRA `(.L_x_4) ;  /* 0x00000004005c0947 */ /* 0x000fea0003800000 */
[----:B------:R-:W0:Y:S01]  /*0700*/  LDC.64 R14, c[0x0][0x828] ;  /* 0x00020a00ff0e7b82 */ /* 0x000e220000000a00 */
[----:B------:R-:W-:Y:S02]  /*0710*/  IMAD.MOV.U32 R6, RZ, RZ, R16 ;  /* 0x000000ffff067224 */ /* 0x000fe400078e0010 */
[----:B------:R-:W-:-:S05]  /*0720*/  IMAD.MOV.U32 R7, RZ, RZ, R17 ;  /* 0x000000ffff077224 */ /* 0x000fca00078e0011 */
[----:B------:R-:W1:Y:S08]  /*0730*/  LDC R12, c[0x0][0x830] ;  /* 0x00020c00ff0c7b82 */ /* 0x000e700000000800 */
[----:B------:R-:W2:Y:S01]  /*0740*/  LDC.64 R20, c[0x0][0x820] ;  /* 0x00020800ff147b82 */ /* 0x000ea20000000a00 */
[----:B0-----:R-:W-:-:S04]  /*0750*/  ISETP.NE.U32.AND P0, PT, R14, RZ, PT ;  /* 0x000000ff0e00720c */ /* 0x001fc80003f05070 */
[----:B------:R-:W-:-:S13]  /*0760*/  ISETP.NE.AND.EX P0, PT, R15, RZ, PT, P0 ;  /* 0x000000ff0f00720c */ /* 0x000fda0003f05300 */
[----:B-12---:R-:W-:Y:S05]  /*0770*/  @!P0 BRA `(.L_x_5) ;  /* 0x0000000000288947 */ /* 0x006fea0003800000 */
[----:B------:R-:W0:Y:S02]  /*0780*/  LDC R3, c[0x0][0x834] ;  /* 0x00020d00ff037b82 */ /* 0x000e240000000800 */
[----:B0-----:R-:W-:-:S05]  /*0790*/  IADD3 R3, P0, R16, R3, RZ ;  /* 0x0000000310037210 */ /* 0x001fca0007f1e0ff */
[----:B------:R-:W-:-:S04]  /*07a0*/  IMAD.X R13, RZ, RZ, R17, P0 ;  /* 0x000000ffff0d7224 */ /* 0x000fc800000e0611 */
[----:B------:R-:W-:-:S04]  /*07b0*/  IMAD.WIDE.U32 R6, R13, R14, RZ ;  /* 0x0000000e0d067225 */ /* 0x000fc800078e00ff */
[----:B------:R-:W-:-:S04]  /*07c0*/  IMAD.WIDE.U32 R8, P0, R3, R15, R6 ;  /* 0x0000000f03087225 */ /* 0x000fc80007800006 */
[----:B------:R-:W-:-:S04]  /*07d0*/  IMAD.WIDE.U32 R6, R3, R14, RZ ;  /* 0x0000000e03067225 */ /* 0x000fc800078e00ff */
[----:B------:R-:W-:Y:S01]  /*07e0*/  IMAD.X R11, RZ, RZ, RZ, P0 ;  /* 0x000000ffff0b7224 */ /* 0x000fe200000e06ff */
[----:B------:R-:W-:Y:S01]  /*07f0*/  IADD3 RZ, P0, R7, R8, RZ ;  /* 0x0000000807ff7210 */ /* 0x000fe20007f1e0ff */
[----:B------:R-:W-:-:S04]  /*0800*/  IMAD.MOV.U32 R10, RZ, RZ, R9 ;  /* 0x000000ffff0a7224 */ /* 0x000fc800078e0009 */
[----:B------:R-:W-:-:S08]  /*0810*/  IMAD.WIDE.U32.X R6, R13, R15, R10, P0 ;  /* 0x0000000f0d067225 */ /* 0x000fd000000e040a */
.L_x_5:
[-CC-:B------:R-:W-:Y:S01]  /*0820*/  SHF.R.U64 R29, R6, R12.reuse, R7.reuse ;  /* 0x0000000c061d7219 */ /* 0x180fe20000001207 */
[----:B------:R-:W0:Y:S01]  /*0830*/  LDC R10, c[0x0][0x818] ;  /* 0x00020600ff0a7b82 */ /* 0x000e220000000800 */
[----:B------:R-:W-:Y:S01]  /*0840*/  SHF.R.U32.HI R5, RZ, R12, R7 ;  /* 0x0000000cff057219 */ /* 0x000fe20000011607 */
[----:B------:R-:W-:Y:S01]  /*0850*/  ULDC UR4, c[0x0][0x150] ;  /* 0x0000540000047ab9 */ /* 0x000fe20000000800 */
[----:B------:R-:W-:Y:S02]  /*0860*/  IADD3 R9, P0, RZ, -R29, RZ ;  /* 0x8000001dff097210 */ /* 0x000fe40007f1e0ff */
[----:B------:R-:W-:-:S03]  /*0870*/  I2FP.F32.U32 R3, R4 ;  /* 0x0000000400037245 */ /* 0x000fc60000201000 */
[----:B------:R-:W1:Y:S01]  /*0880*/  LDC.64 R24, c[0x0][0x840] ;  /* 0x00021000ff187b82 */ /* 0x000e620000000a00 */
[----:B------:R-:W-:Y:S02]  /*0890*/  IMAD.X R11, RZ, RZ, ~R5, P0 ;  /* 0x000000ffff0b7224 */ /* 0x000fe400000e0e05 */
[----:B------:R-:W-:Y:S01]  /*08a0*/  FMUL R3, R3, UR4 ;  /* 0x0000000403037c20 */ /* 0x000fe20008400000 */
[----:B------:R-:W-:Y:S01]  /*08b0*/  IMAD.WIDE.U32 R6, R9, R20, R16 ;  /* 0x0000001409067225 */ /* 0x000fe200078e0010 */
[----:B------:R-:W-:-:S03]  /*08c0*/  ULDC UR4, c[0x0][0x154] ;  /* 0x0000550000047ab9 */ /* 0x000fc60000000800 */
[----:B------:R-:W-:Y:S01]  /*08d0*/  IMAD R8, R11, R20, RZ ;  /* 0x000000140b087224 */ /* 0x000fe200078e02ff */
[----:B------:R-:W2:Y:S01]  /*08e0*/  LDC R5, c[0x0][0x144] ;  /* 0x00005100ff057b82 */ /* 0x000ea20000000800 */
[----:B------:R-:W3:Y:S02]  /*08f0*/  F2I.U32.TRUNC.NTZ R3, R3 ;  /* 0x0000000300037305 */ /* 0x000ee4000020f000 */
[----:B------:R-:W-:-:S05]  /*0900*/  IMAD R9, R9, R21, R8 ;  /* 0x0000001509097224 */ /* 0x000fca00078e0208 */
[----:B------:R-:W4:Y:S01]  /*0910*/  LDC R12, c[0x0][0x808] ;  /* 0x00020200ff0c7b82 */ /* 0x000f220000000800 */
[----:B------:R-:W-:Y:S01]  /*0920*/  IADD3 R7, R7, R9, RZ ;  /* 0x0000000907077210 */ /* 0x000fe20007ffe0ff */
[----:B------:R-:W-:-:S03]  /*0930*/  IMAD.MOV.U32 R9, RZ, RZ, -0x1 ;  /* 0xffffffffff097424 */ /* 0x000fc600078e00ff */
[----:B0-----:R-:W-:Y:S02]  /*0940*/  SHF.R.U64 R14, R6, R10, R7 ;  /* 0x0000000a060e7219 */ /* 0x001fe40000001207 */
[----:B------:R-:W-:Y:S01]  /*0950*/  I2FP.F32.U32 R6, R0 ;  /* 0x0000000000067245 */ /* 0x000fe20000201000 */
[----:B------:R-:W0:Y:S01]  /*0960*/  LDC R20, c[0x0][0x858] ;  /* 0x00021600ff147b82 */ /* 0x000e220000000800 */
[----:B-1----:R-:W-:Y:S01]  /*0970*/  ISETP.NE.U32.AND P0, PT, R24, RZ, PT ;  /* 0x000000ff1800720c */ /* 0x002fe20003f05070 */
[----:B---3--:R-:W-:Y:S01]  /*0980*/  IMAD.MOV R8, RZ, RZ, -R3 ;  /* 0x000000ffff087224 */ /* 0x008fe200078e0a03 */
[----:B------:R-:W-:Y:S01]  /*0990*/  SHF.R.U32.HI R7, RZ, R10, R7 ;  /* 0x0000000aff077219 */ /* 0x000fe20000011607 */
[----:B------:R-:W-:Y:S01]  /*09a0*/  FMUL R6, R6, UR4 ;  /* 0x0000000406067c20 */ /* 0x000fe20008400000 */
[----:B------:R-:W-:-:S03]  /*09b0*/  ISETP.NE.AND.EX P0, PT, R25, RZ, PT, P0 ;  /* 0x000000ff1900720c */ /* 0x000fc60003f05300 */
[----:B------:R-:W1:Y:S01]  /*09c0*/  LDC R13, c[0x0][0x148] ;  /* 0x00005200ff0d7b82 */ /* 0x000e620000000800 */
[----:B--2---:R-:W-:-:S07]  /*09d0*/  IMAD R3, R5, R8, R4 ;  /* 0x0000000805037224 */ /* 0x004fce00078e0204 */
[----:B------:R-:W2:Y:S01]  /*09e0*/  LDC R19, c[0x0][0x800] ;  /* 0x00020000ff137b82 */ /* 0x000ea20000000800 */
[-CC-:B----4-:R-:W-:Y:S02]  /*09f0*/  SHF.R.U64 R26, R14, R12.reuse, R7.reuse ;  /* 0x0000000c0e1a7219 */ /* 0x190fe40000001207 */
[----:B------:R-:W-:Y:S01]  /*0a00*/  SHF.R.U32.HI R5, RZ, R12, R7 ;  /* 0x0000000cff057219 */ /* 0x000fe20000011607 */
[----:B------:R-:W-:Y:S01]  /*0a10*/  IMAD.MOV.U32 R7, RZ, RZ, 0x1 ;  /* 0x00000001ff077424 */ /* 0x000fe200078e00ff */
[----:B------:R3:W4:Y:S03]  /*0a20*/  F2I.U32.TRUNC.NTZ R12, R6 ;  /* 0x00000006000c7305 */ /* 0x000726000020f000 */
[----:B------:R-:W1:Y:S01]  /*0a30*/  LDC R21, c[0x0][0x848] ;  /* 0x00021200ff157b82 */ /* 0x000e620000000800 */
[-C--:B0-----:R-:W-:Y:S02]  /*0a40*/  SHF.L.U32 R4, R9, R20.reuse, RZ ;  /* 0x0000001409047219 */ /* 0x081fe400000006ff */
[----:B------:R-:W-:-:S02]  /*0a50*/  SHF.R.U64 R28, R26, R20, R5 ;  /* 0x000000141a1c7219 */ /* 0x000fc40000001205 */
[----:B------:R-:W-:Y:S02]  /*0a60*/  LOP3.LUT R11, RZ, R4, RZ, 0x33, !PT ;  /* 0x00000004ff0b7212 */ /* 0x000fe400078e33ff */
[-C--:B------:R-:W-:Y:S01]  /*0a70*/  SHF.R.U32.HI R5, RZ, R20.reuse, R5 ;  /* 0x00000014ff057219 */ /* 0x080fe20000011605 */
[----:B------:R-:W0:Y:S01]  /*0a80*/  LDC R27, c[0x0][0x838] ;  /* 0x00020e00ff1b7b82 */ /* 0x000e220000000800 */
[----:B------:R-:W-:Y:S01]  /*0a90*/  SHF.L.U32 R10, R7, R20, RZ ;  /* 0x00000014070a7219 */ /* 0x000fe200000006ff */
[----:B------:R-:W-:-:S06]  /*0aa0*/  IMAD.MOV.U32 R4, RZ, RZ, R28 ;  /* 0x000000ffff047224 */ /* 0x000fcc00078e001c */
[----:B------:R-:W0:Y:S01]  /*0ab0*/  LDC R22, c[0x0][0x810] ;  /* 0x00020400ff167b82 */ /* 0x000e220000000800 */
[----:B---34-:R-:W-:Y:S05]  /*0ac0*/  @!P0 BRA `(.L_x_6) ;  /* 0x0000000000288947 */ /* 0x018fea0003800000 */
[----:B------:R-:W3:Y:S02]  /*0ad0*/  LDC R9, c[0x0][0x84c] ;  /* 0x00021300ff097b82 */ /* 0x000ee40000000800 */
[----:B---3--:R-:W-:-:S05]  /*0ae0*/  IADD3 R9, P0, R28, R9, RZ ;  /* 0x000000091c097210 */ /* 0x008fca0007f1e0ff */
        /* <DEDUP_REMOVED lines=8> */
.L_x_6:
[----:B-1----:R-:W-:Y:S01]  /*0b70*/  SHF.R.U64 R4, R4, R21, R5 ;  /* 0x0000001504047219 */ /* 0x002fe20000001205 */
[----:B--2---:R-:W-:Y:S01]  /*0b80*/  VIADD R5, R19, 0xffffffff ;  /* 0xffffffff13057836 */ /* 0x004fe20000000000 */
[----:B------:R-:W-:Y:S01]  /*0b90*/  LOP3.LUT R11, R26, R11, RZ, 0xc0, !PT ;  /* 0x0000000b1a0b7212 */ /* 0x000fe200078ec0ff */
[----:B------:R-:W-:Y:S01]  /*0ba0*/  IMAD.MOV R12, RZ, RZ, -R12 ;  /* 0x000000ffff0c7224 */ /* 0x000fe200078e0a0c */
[----:B------:R-:W-:Y:S01]  /*0bb0*/  R2UR UR42, R29 ;  /* 0x000000001d2a72ca */ /* 0x000fe200000e0000 */
[----:B------:R-:W-:Y:S01]  /*0bc0*/  IMAD.MOV R6, RZ, RZ, -R4 ;  /* 0x000000ffff067224 */ /* 0x000fe200078e0a04 */
[----:B------:R-:W-:Y:S01]  /*0bd0*/  LOP3.LUT R5, R14, R5, RZ, 0xc0, !PT ;  /* 0x000000050e057212 */ /* 0x000fe200078ec0ff */
[----:B------:R-:W-:Y:S02]  /*0be0*/  @P2 IMAD R3, R13, R12, R0 ;  /* 0x0000000c0d032224 */ /* 0x000fe400078e0200 */
[----:B------:R-:W-:Y:S02]  /*0bf0*/  IMAD R10, R10, R4, R11 ;  /* 0x000000040a0a7224 */ /* 0x000fe400078e020b */
[----:B0-----:R-:W-:-:S02]  /*0c00*/  IMAD R0, R6, R27, R28 ;  /* 0x0000001b06007224 */ /* 0x001fc400078e021c */
[----:B------:R-:W-:Y:S02]  /*0c10*/  IMAD R3, R10, R22, R3 ;  /* 0x000000160a037224 */ /* 0x000fe400078e0203 */
[----:B------:R-:W-:Y:S02]  /*0c20*/  IMAD R0, R0, R19, R5 ;  /* 0x0000001300007224 */ /* 0x000fe400078e0205 */
[----:B------:R-:W-:-:S03]  /*0c30*/  IMAD.MOV.U32 R4, RZ, RZ, 0x1 ;  /* 0x00000001ff047424 */ /* 0x000fc600078e00ff */
[----:B------:R-:W-:Y:S02]  /*0c40*/  SEL R19, R0, R3, !P2 ;  /* 0x0000000300137207 */ /* 0x000fe40005000000 */
[----:B------:R-:W-:Y:S02]  /*0c50*/  SEL R22, R3, R0, !P2 ;  /* 0x0000000003167207 */ /* 0x000fe40005000000 */
[----:B------:R-:W-:-:S07]  /*0c60*/  PRMT R3, R4, 0x7610, R3 ;  /* 0x0000761004037816 */ /* 0x000fce0000000003 */
.L_x_4:
[----:B------:R-:W-:-:S08]  /*0c70*/  NOP ;  /* 0x0000000000007918 */ /* 0x000fd00000000000 */
[----:B------:R-:W0:Y:S02]  /*0c80*/  USETMAXREG.TRY_ALLOC.CTAPOOL UP0, 0xe8 ;  /* 0x000000e8000079c8 */ /* 0x000e240008000600 */
[----:B0-----:R-:W-:-:S13]  /*0c90*/  PLOP3.LUT P0, PT, PT, PT, UP0, 0x80, 0x0 ;  /* 0x000000000000781c */ /* 0x001fda0003f0f008 */
[----:B------:R-:W-:Y:S05]  /*0ca0*/  @!P0 BRA `(.L_x_4) ;  /* 0xfffffffc00f08947 */ /* 0x000fea000383ffff */
[----:B------:R-:W-:Y:S01]  /*0cb0*/  ULDC.64 UR4, c[0x0][0x798] ;  /* 0x0001e60000047ab9 */ /* 0x000fe20000000a00 */
[----:B------:R-:W-:Y:S01]  /*0cc0*/  ULDC.64 UR36, c[0x0][0x208] ;  /* 0x0000820000247ab9 */ /* 0x000fe20000000a00 */
[----:B------:R-:W-:-:S04]  /*0cd0*/  ISETP.NE.U32.AND P0, PT, RZ, UR4, PT ;  /* 0x00000004ff007c0c */ /* 0x000fc8000bf05070 */
[----:B------:R-:W-:-:S13]  /*0ce0*/  ISETP.NE.AND.EX P0, PT, RZ, UR5, PT, P0 ;  /* 0x00000005ff007c0c */ /* 0x000fda000bf05300 */
[----:B------:R-:W-:Y:S05]  /*0cf0*/  @!P0 BRA `(.L_x_7) ;  /* 0x00000000001c8947 */ /* 0x000fea0003800000 */
[----:B------:R-:W0:Y:S02]  /*0d00*/  LDC.64 R4, c[0x0][0x798] ;  /* 0x0001e600ff047b82 */ /* 0x000e240000000a00 */
[----:B0-----:R-:W2:Y:S02]  /*0d10*/  LDG.E.64 R4, desc[UR36][R4.64] ;  /* 0x0000002404047981 */ /* 0x001ea4000c1e1b00 */
[----:B--2---:R-:W-:-:S04]  /*0d20*/  ISETP.NE.U32.AND P0, PT, R4, RZ, PT ;  /* 0x000000ff0400720c */ /* 0x004fc80003f05070 */
[----:B------:R-:W-:-:S13]  /*0d30*/  ISETP.NE.AND.EX P0, PT, R5, RZ, PT, P0 ;  /* 0x000000ff0500720c */ /* 0x000fda0003f05300 */
[----:B------:R-:W-:Y:S05]  /*0d40*/  @!P0 BRA `(.L_x_7) ;  /* 0x0000000000088947 */ /* 0x000fea0003800000 */
[----:B------:R0:W5:Y:S01]  /*0d50*/  LD.E R152, desc[UR36][R4.64] ;  /* 0x0000002404987980 */ /* 0x000162000c101900 */
[----:B------:R-:W-:Y:S05]  /*0d60*/  BRA `(.L_x_8) ;  /* 0x0000000000247947 */ /* 0x000fea0003800000 */
.L_x_7:
[----:B------:R-:W-:Y:S02]  /*0d70*/  ULDC.64 UR4, c[0x0][0x788] ;  /* 0x0001e20000047ab9 */ /* 0x000fe40000000a00 */
[----:B------:R-:W-:-:S04]  /*0d80*/  ISETP.NE.U32.AND P0, PT, RZ, UR4, PT ;  /* 0x00000004ff007c0c */ /* 0x000fc8000bf05070 */
[----:B------:R-:W-:-:S13]  /*0d90*/  ISETP.NE.AND.EX P0, PT, RZ, UR5, PT, P0 ;  /* 0x00000005ff007c0c */ /* 0x000fda000bf05300 */
[----:B------:R-:W-:Y:S05]  /*0da0*/  @!P0 BRA `(.L_x_9) ;  /* 0x00000000000c8947 */ /* 0x000fea0003800000 */
[----:B------:R-:W0:Y:S02]  /*0db0*/  LDC.64 R152, c[0x0][0x788] ;  /* 0x0001e200ff987b82 */ /* 0x000e240000000a00 */
[----:B0-----:R1:W5:Y:S01]  /*0dc0*/  LDG.E R152, desc[UR36][R152.64] ;  /* 0x0000002498987981 */ /* 0x001362000c1e1900 */
[----:B------:R-:W-:Y:S05]  /*0dd0*/  BRA `(.L_x_8) ;  /* 0x0000000000087947 */ /* 0x000fea0003800000 */
.L_x_9:
[----:B------:R-:W-:Y:S02]  /*0de0*/  ULDC UR4, c[0x0][0x780] ;  /* 0x0001e00000047ab9 */ /* 0x000fe40000000800 */
[----:B------:R-:W-:-:S07]  /*0df0*/  IMAD.U32 R152, RZ, RZ, UR4 ;  /* 0x00000004ff987e24 */ /* 0x000fce000f8e00ff */
.L_x_8:
[----:B------:R-:W-:Y:S02]  /*0e00*/  ULDC.64 UR4, c[0x0][0x7a0] ;  /* 0x0001e80000047ab9 */ /* 0x000fe40000000a00 */
[----:B------:R-:W-:-:S04]  /*0e10*/  ISETP.NE.U32.AND P0, PT, RZ, UR4, PT ;  /* 0x00000004ff007c0c */ /* 0x000fc8000bf05070 */
[----:B------:R-:W-:-:S13]  /*0e20*/  ISETP.NE.AND.EX P0, PT, RZ, UR5, PT, P0 ;  /* 0x00000005ff007c0c */ /* 0x000fda000bf05300 */
[----:B------:R-:W-:Y:S05]  /*0e30*/  @!P0 BRA `(.L_x_10) ;  /* 0x00000000001c8947 */ /* 0x000fea0003800000 */
[----:B0-----:R-:W0:Y:S02]  /*0e40*/  LDC.64 R4, c[0x0][0x7a0] ;  /* 0x0001e800ff047b82 */ /* 0x001e240000000a00 */
[----:B0-----:R-:W2:Y:S02]  /*0e50*/  LDG.E.64 R4, desc[UR36][R4.64] ;  /* 0x0000002404047981 */ /* 0x001ea4000c1e1b00 */
[----:B--2---:R-:W-:-:S04]  /*0e60*/  ISETP.NE.U32.AND P0, PT, R4, RZ, PT ;  /* 0x000000ff0400720c */ /* 0x004fc80003f05070 */
[----:B------:R-:W-:-:S13]  /*0e70*/  ISETP.NE.AND.EX P0, PT, R5, RZ, PT, P0 ;  /* 0x000000ff0500720c */ /* 0x000fda0003f05300 */
[----:B------:R-:W-:Y:S05]  /*0e80*/  @!P0 BRA `(.L_x_10) ;  /* 0x0000000000088947 */ /* 0x000fea0003800000 */
[----:B-1----:R0:W5:Y:S01]  /*0e90*/  LD.E R153, desc[UR36][R4.64] ;  /* 0x0000002404997980 */ /* 0x002162000c101900 */
[----:B------:R-:W-:Y:S05]  /*0ea0*/  BRA `(.L_x_11) ;  /* 0x0000000000247947 */ /* 0x000fea0003800000 */
.L_x_10:
[----:B------:R-:W-:Y:S02]  /*0eb0*/  ULDC.64 UR4, c[0x0][0x790] ;  /* 0x0001e40000047ab9 */ /* 0x000fe40000000a00 */
[----:B------:R-:W-:-:S04]  /*0ec0*/  ISETP.NE.U32.AND P0, PT, RZ, UR4, PT ;  /* 0x00000004ff007c0c */ /* 0x000fc8000bf05070 */
[----:B------:R-:W-:-:S13]  /*0ed0*/  ISETP.NE.AND.EX P0, PT, RZ, UR5, PT, P0 ;  /* 0x00000005ff007c0c */ /* 0x000fda000bf05300 */
[----:B------:R-:W-:Y:S05]  /*0ee0*/  @!P0 BRA `(.L_x_12) ;  /* 0x00000000000c8947 */ /* 0x000fea0003800000 */
[----:B0-----:R-:W1:Y:S02]  /*0ef0*/  LDC.64 R4, c[0x0][0x790] ;  /* 0x0001e400ff047b82 */ /* 0x001e640000000a00 */
[----:B-1----:R1:W5:Y:S01]  /*0f00*/  LDG.E R153, desc[UR36][R4.64] ;  /* 0x0000002404997981 */ /* 0x002362000c1e1900 */
[----:B------:R-:W-:Y:S05]  /*0f10*/  BRA `(.L_x_11) ;  /* 0x0000000000087947 */ /* 0x000fea0003800000 */
.L_x_12:
[----:B------:R-:W-:Y:S02]  /*0f20*/  ULDC UR4, c[0x0][0x784] ;  /* 0x0001e10000047ab9 */ /* 0x000fe40000000800 */
[----:B-1----:R-:W-:-:S07]  /*0f30*/  IMAD.U32 R153, RZ, RZ, UR4 ;  /* 0x00000004ff997e24 */ /* 0x002fce000f8e00ff */
.L_x_11:
[----:B------:R-:W-:-:S13]  /*0f40*/  LOP3.LUT P0, RZ, R3, 0xff, RZ, 0xc0, !PT ;  /* 0x000000ff03ff7812 */ /* 0x000fda000780c0ff */
[----:B------:R-:W-:Y:S05]  /*0f50*/  @!P0 EXIT ;  /* 0x000000000000894d */ /* 0x000fea0003800000 */
[----:B------:R-:W-:Y:S01]  /*0f60*/  ULDC UR4, c[0x0][0x28c] ;  /* 0x0000a30000047ab9 */ /* 0x000fe20000000800 */
[----:B------:R-:W-:Y:S02]  /*0f70*/  ULOP3.LUT UR43, UR40, 0x1, URZ, 0xfc, !UPT ;  /* 0x00000001282b7892 */ /* 0x000fe4000f8efc3f */
[----:B------:R-:W-:Y:S01]  /*0f80*/  UIADD3 UR4, UR4, 0x3f, URZ ;  /* 0x0000003f04047890 */ /* 0x000fe2000fffe03f */
[----:B------:R-:W-:Y:S01]  /*0f90*/  UMOV UR38, URZ ;  /* 0x0000003f00267c82 */ /* 0x000fe20008000000 */
[----:B------:R-:W-:Y:S02]  /*0fa0*/  UMOV UR39, URZ ;  /* 0x0000003f00277c82 */ /* 0x000fe40008000000 */
[----:B------:R-:W-:-:S04]  /*0fb0*/  USHF.R.S32.HI UR5, URZ, 0x1f, UR4 ;  /* 0x0000001f3f057899 */ /* 0x000fc80008011404 */
[----:B------:R-:W-:-:S04]  /*0fc0*/  ULEA.HI UR5, UR5, UR4, URZ, 0x6 ;  /* 0x0000000405057291 */ /* 0x000fc8000f8f303f */
[----:B------:R-:W-:-:S12]  /*0fd0*/  USHF.R.S32.HI UR41, URZ, 0x6, UR5 ;  /* 0x000000063f297899 */ /* 0x000fd80008011405 */
.L_x_292:
[----:B--2---:R-:W2:Y:S01]  /*0fe0*/  S2UR UR5, SR_CgaCtaId ;  /* 0x00000000000579c3 */ /* 0x004ea20000008800 */
[----:B------:R-:W-:Y:S02]  /*0ff0*/  UMOV UR4, 0x400 ;  /* 0x0000040000047882 */ /* 0x000fe40000000000 */
[----:B--2---:R-:W-:-:S04]  /*1000*/  ULEA UR44, UR5, UR4, 0x18 ;  /* 0x00000004052c7291 */ /* 0x004fc8000f8ec03f */
[----:B------:R-:W-:-:S04]  /*1010*/  UIADD3 UR4, UR44, 0x800, URZ ;  /* 0x000008002c047890 */ /* 0x000fc8000fffe03f */
[----:B------:R-:W-:-:S06]  /*1020*/  ULOP3.LUT UP0, URZ, UR4, 0x1bf, URZ, 0xc0, !UPT ;  /* 0x000001bf043f7892 */ /* 0x000fcc000f80c03f */
[----:B------:R-:W-:-:S13]  /*1030*/  PLOP3.LUT P0, PT, PT, PT, UP0, 0x80, 0x0 ;  /* 0x000000000000781c */ /* 0x000fda0003f0f008 */
[----:B-1-345:R-:W-:Y:S05]  /*1040*/  @!P0 BRA `(.L_x_13) ;  /* 0x0000000000408947 */ /* 0x03afea0003800000 */
[----:B------:R-:W-:Y:S01]  /*1050*/  MOV R0, 0x0 ;  /* 0x0000000000007802 */ /* 0x000fe20000000f00 */
[----:B------:R-:W-:Y:S01]  /*1060*/  ULDC.64 UR4, c[0x4][0x70] ;  /* 0x01001c0000047ab9 */ /* 0x000fe20000000a00 */
[----:B------:R-:W-:Y:S01]  /*1070*/  ULDC.64 UR6, c[0x4][0x8] ;  /* 0x0100020000067ab9 */ /* 0x000fe20000000a00 */
[----:B01----:R-:W-:Y:S01]  /*1080*/  IMAD.U32 R4, RZ, RZ, UR4 ;  /* 0x00000004ff047e24 */ /* 0x003fe2000f8e00ff */
[----:B------:R0:W1:Y:S01]  /*1090*/  LDC.64 R14, c[0x4][R0] ;  /* 0x01000000000e7b82 */ /* 0x0000620000000a00 */
[----:B------:R-:W-:Y:S01]  /*10a0*/  MOV R5, UR5 ;  /* 0x0000000500057c02 */ /* 0x000fe20008000f00 */
[----:B------:R-:W-:Y:S01]  /*10b0*/  ULDC.64 UR4, c[0x4][0x78] ;  /* 0x01001e0000047ab9 */ /* 0x000fe20000000a00 */
[----:B------:R-:W-:Y:S02]  /*10c0*/  IMAD.U32 R10, RZ, RZ, UR6 ;  /* 0x00000006ff0a7e24 */ /* 0x000fe4000f8e00ff */
[----:B------:R-:W-:Y:S02]  /*10d0*/  IMAD.U32 R6, RZ, RZ, UR4 ;  /* 0x00000004ff067e24 */ /* 0x000fe4000f8e00ff */
[----:B------:R-:W-:-:S02]  /*10e0*/  IMAD.U32 R7, RZ, RZ, UR5 ;  /* 0x00000005ff077e24 */ /* 0x000fc4000f8e00ff */
[----:B------:R-:W-:Y:S02]  /*10f0*/  IMAD.U32 R11, RZ, RZ, UR7 ;  /* 0x00000007ff0b7e24 */ /* 0x000fe4000f8e00ff */
[----:B------:R-:W-:Y:S02]  /*1100*/  IMAD.MOV.U32 R8, RZ, RZ, 0x70 ;  /* 0x00000070ff087424 */ /* 0x000fe400078e00ff */
[----:B------:R-:W-:Y:S02]  /*1110*/  IMAD.MOV.U32 R12, RZ, RZ, 0x1 ;  /* 0x00000001ff0c7424 */ /* 0x000fe400078e00ff */
[----:B0-----:R-:W-:-:S07]  /*1120*/  IMAD.MOV.U32 R13, RZ, RZ, RZ ;  /* 0x000000ffff0d7224 */ /* 0x001fce00078e00ff */
[----:B------:R-:W-:-:S07]  /*1130*/  LEPC R20, `(.L_x_13) ;  /* 0x000000001014794e */ /* 0x000fce0000000000 */
[----:B-1---5:R-:W-:Y:S05]  /*1140*/  CALL.ABS.NOINC R14 ;  /* 0x000000000e007343 */ /* 0x022fea0003c00000 */
.L_x_13:
[----:B------:R-:W-:Y:S01]  /*1150*/  IMAD.U32 R0, RZ, RZ, UR43 ;  /* 0x0000002bff007e24 */ /* 0x000fe2000f8e00ff */
[----:B------:R-:W-:Y:S01]  /*1160*/  UMOV UR4, 0xffffffff ;  /* 0xffffffff00047882 */ /* 0x000fe20000000000 */
[----:B------:R-:W-:-:S03]  /*1170*/  LOP3.LUT R13, R18, 0x80, RZ, 0xc0, !PT ;  /* 0x00000080120d7812 */ /* 0x000fc600078ec0ff */
[----:B------:R-:W-:Y:S02]  /*1180*/  ISETP.NE.AND P0, PT, R0, 0x3, PT ;  /* 0x000000030000780c */ /* 0x000fe40003f05270 */
[----:B------:R-:W-:Y:S01]  /*1190*/  SHF.R.U32.HI R13, RZ, 0x7, R13 ;  /* 0x00000007ff0d7819 */ /* 0x000fe2000001160d */
[----:B------:R-:W-:Y:S10]  /*11a0*/  BRA.DIV UR4, `(.L_x_14) ;  /* 0x000000de04247947 */ /* 0x000ff4000b800000 */
.L_x_326:
[----:B------:R-:W-:Y:S05]  /*11b0*/  @!P0 BRA `(.L_x_15) ;  /* 0x0000000000048947 */ /* 0x000fea0003800000 */
[----:B------:R-:W-:Y:S01]  /*11c0*/  BPT.TRAP 0x1 ;  /* 0x000000040000795c */ /* 0x000fe20000300000 */
.L_x_15:
[----:B------:R-:W-:Y:S02]  /*11d0*/  IMAD.U32 R3, RZ, RZ, UR39 ;  /* 0x00000027ff037e24 */ /* 0x000fe4000f8e00ff */
[----:B------:R-:W-:-:S03]  /*11e0*/  IMAD.U32 R0, RZ, RZ, UR38 ;  /* 0x00000026ff007e24 */ /* 0x000fc6000f8e00ff */
[----:B------:R-:W-:Y:S02]  /*11f0*/  LEA R3, R3, UR44, 0x3 ;  /* 0x0000002c03037c11 */ /* 0x000fe4000f8e18ff */
[----:B------:R-:W-:-:S04]  /*1200*/  SHF.L.U32 R0, R0, 0x1f, RZ ;  /* 0x0000001f00007819 */ /* 0x000fc800000006ff */
[----:B------:R2:W3:Y:S01]  /*1210*/  SYNCS.PHASECHK.TRANS64.TRYWAIT P1, [R3+URZ], R0 ;  /* 0x00000000030075a7 */ /* 0x0004e2000802017f */
[----:B------:R-:W-:Y:S05]  /*1220*/  @!P0 BRA `(.L_x_16) ;  /* 0x0000000000048947 */ /* 0x000fea0003800000 */
[----:B------:R-:W-:Y:S01]  /*1230*/  BPT.TRAP 0x1 ;  /* 0x000000040000795c */ /* 0x000fe20000300000 */
.L_x_16:
[----:B---3--:R-:W-:Y:S05]  /*1240*/  @P1 BRA `(.L_x_17) ;  /* 0x0000000000081947 */ /* 0x008fea0003800000 */
[----:B------:R-:W3:Y:S02]  /*1250*/  SYNCS.PHASECHK.TRANS64.TRYWAIT P1, [R3+URZ], R0 ;  /* 0x00000000030075a7 */ /* 0x000ee4000802017f */
[----:B---3--:R-:W-:Y:S05]  /*1260*/  @!P1 BRA `(.L_x_18) ;  /* 0x000000dc00109947 */ /* 0x008fea0003800000 */
.L_x_17:
[----:B------:R-:W-:Y:S05]  /*1270*/  @!P0 BRA `(.L_x_19) ;  /* 0x0000000000048947 */ /* 0x000fea0003800000 */
[----:B------:R-:W-:Y:S01]  /*1280*/  BPT.TRAP 0x1 ;  /* 0x000000040000795c */ /* 0x000fe20000300000 */
.L_x_19:
[C---:B--23--:R-:W-:Y:S01]  /*1290*/  IMAD.SHL.U32 R0, R18.reuse, 0x20, RZ ;  /* 0x0000002012007824 */ /* 0x04cfe200078e00ff */
[----:B------:R-:W-:Y:S01]  /*12a0*/  UIADD3 UR4, UR39, 0x1, URZ ;  /* 0x0000000127047890 */ /* 0x000fe2000fffe03f */
[C---:B01----:R-:W-:Y:S02]  /*12b0*/  IMAD.SHL.U32 R4, R18.reuse, 0x2, RZ ;  /* 0x0000000212047824 */ /* 0x043fe400078e00ff */
[----:B------:R-:W-:Y:S01]  /*12c0*/  IMAD.SHL.U32 R6, R18, 0x10, RZ ;  /* 0x0000001012067824 */ /* 0x000fe200078e00ff */
[----:B------:R-:W-:Y:S01]  /*12d0*/  LOP3.LUT R3, R0, 0xc00, RZ, 0xc0, !PT ;  /* 0x00000c0000037812 */ /* 0x000fe200078ec0ff */
[----:B------:R-:W-:Y:S01]  /*12e0*/  UISETP.NE.AND UP0, UPT, UR4, 0x7, UPT ;  /* 0x000000070400788c */ /* 0x000fe2000bf05270 */
[----:B------:R-:W-:Y:S02]  /*12f0*/  IMAD.U32 R7, RZ, RZ, UR39 ;  /* 0x00000027ff077e24 */ /* 0x000fe4000f8e00ff */
[----:B------:R-:W-:Y:S01]  /*1300*/  LOP3.LUT R3, R3, 0x6, R4, 0xf8, !PT ;  /* 0x0000000603037812 */ /* 0x000fe200078ef804 */
[----:B------:R-:W-:Y:S01]  /*1310*/  USEL UR5, URZ, 0x1, UP0 ;  /* 0x000000013f057887 */ /* 0x000fe20008000000 */
[----:B------:R-:W-:-:S02]  /*1320*/  LOP3.LUT R5, R6, 0x180, RZ, 0xc0, !PT ;  /* 0x0000018006057812 */ /* 0x000fc400078ec0ff */
[----:B------:R-:W-:Y:S02]  /*1330*/  LOP3.LUT R3, R3, 0x40, R6, 0xf8, !PT ;  /* 0x0000004003037812 */ /* 0x000fe400078ef806 */
[----:B------:R-:W-:Y:S02]  /*1340*/  LOP3.LUT R5, R5, 0x30, R4, 0xf8, !PT ;  /* 0x0000003005057812 */ /* 0x000fe400078ef804 */
[----:B------:R-:W-:Y:S01]  /*1350*/  LOP3.LUT R0, R3, 0x1000, R0, 0xf8, !PT ;  /* 0x0000100003007812 */ /* 0x000fe200078ef800 */
[----:B------:R-:W-:Y:S01]  /*1360*/  IMAD.U32 R3, RZ, RZ, UR4 ;  /* 0x00000004ff037e24 */ /* 0x000fe2000f8e00ff */
[----:B------:R-:W-:Y:S02]  /*1370*/  PLOP3.LUT P1, PT, PT, PT, UP0, 0x80, 0x0 ;  /* 0x000000000000781c */ /* 0x000fe40003f2f008 */
[----:B------:R-:W-:Y:S02]  /*1380*/  MOV R4, UR5 ;  /* 0x0000000500047c02 */ /* 0x000fe40008000f00 */
[----:B------:R-:W-:-:S02]  /*1390*/  LOP3.LUT R0, R0, R5, RZ, 0xfc, !PT ;  /* 0x0000000500007212 */ /* 0x000fc400078efcff */
[----:B------:R-:W-:Y:S01]  /*13a0*/  SEL R5, R3, RZ, P1 ;  /* 0x000000ff03057207 */ /* 0x000fe20000800000 */
[----:B------:R-:W-:Y:S01]  /*13b0*/  IMAD.MOV.U32 R3, RZ, RZ, 0x10 ;  /* 0x00000010ff037424 */ /* 0x000fe200078e00ff */
[----:B------:R-:W-:Y:S01]  /*13c0*/  LOP3.LUT R4, R4, UR38, RZ, 0x3c, !PT ;  /* 0x0000002604047c12 */ /* 0x000fe2000f8e3cff */
[----:B------:R-:W-:Y:S01]  /*13d0*/  IMAD R7, R7, 0x4000, R0 ;  /* 0x0000400007077824 */ /* 0x000fe200078e0200 */
[----:B------:R-:W-:Y:S02]  /*13e0*/  R2P PR, R18, 0x18 ;  /* 0x0000001812007804 */ /* 0x000fe40000000000 */
[----:B------:R-:W-:Y:S01]  /*13f0*/  LEA R6, R5, UR44, 0x3 ;  /* 0x0000002c05067c11 */ /* 0x000fe2000f8e18ff */
[----:B------:R-:W-:Y:S01]  /*1400*/  VIADD R8, R7, UR44 ;  /* 0x0000002c07087c36 */ /* 0x000fe20008000000 */
[----:B------:R-:W-:Y:S02]  /*1410*/  SHF.L.U32 R33, R4, 0x1f, RZ ;  /* 0x0000001f04217819 */ /* 0x000fe400000006ff */
[----:B------:R-:W-:-:S02]  /*1420*/  SEL R3, R3, 0xfffffff0, !P3 ;  /* 0xfffffff003037807 */ /* 0x000fc40005800000 */
[----:B------:R0:W1:Y:S01]  /*1430*/  SYNCS.PHASECHK.TRANS64.TRYWAIT P1, [R6+URZ], R33 ;  /* 0x00000021060075a7 */ /* 0x000062000802017f */
[----:B------:R0:W2:Y:S04]  /*1440*/  LDS.U16 R9, [R7+UR44+0xa00] ;  /* 0x000a002c07097984 */ /* 0x0000a80008000400 */
[----:B------:R-:W-:Y:S05]  /*1450*/  WARPSYNC.ALL ;  /* 0x0000000000007948 */ /* 0x000fea0003800000 */
[----:B------:R-:W2:Y:S01]  /*1460*/  LDS.U16 R10, [R7+UR44+0x800] ;  /* 0x0008002c070a7984 */ /* 0x000ea20008000400 */
[----:B------:R-:W-:-:S03]  /*1470*/  IMAD.IADD R31, R8, 0x1, R3 ;  /* 0x00000001081f7824 */ /* 0x000fc600078e0203 */
[----:B------:R-:W-:Y:S04]  /*1480*/  LDS.U16 R11, [R7+UR44+0xa08] ;  /* 0x000a082c070b7984 */ /* 0x000fe80008000400 */
[----:B------:R-:W3:Y:S04]  /*1490*/  LDS.U16 R12, [R7+UR44+0x808] ;  /* 0x0008082c070c7984 */ /* 0x000ee80008000400 */
[----:B------:R-:W-:Y:S04]  /*14a0*/  LDS.U16 R25, [R31+0xa08] ;  /* 0x000a08001f197984 */ /* 0x000fe80000000400 */
[----:B------:R-:W4:Y:S04]  /*14b0*/  LDS.U16 R26, [R31+0x808] ;  /* 0x000808001f1a7984 */ /* 0x000f280000000400 */
[----:B------:R-:W-:Y:S04]  /*14c0*/  LDS.U16 R13, [R7+UR44+0x2a00] ;  /* 0x002a002c070d7984 */ /* 0x000fe80008000400 */
[----:B------:R-:W1:Y:S04]  /*14d0*/  LDS.U16 R14, [R7+UR44+0x2800] ;  /* 0x0028002c070e7984 */ /* 0x000e680008000400 */
[----:B------:R-:W-:Y:S04]  /*14e0*/  LDS.U16 R15, [R7+UR44+0x2a08] ;  /* 0x002a082c070f7984 */ /* 0x000fe80008000400 */
[----:B------:R0:W1:Y:S04]  /*14f0*/  LDS.U16 R20, [R7+UR44+0x2808] ;  /* 0x0028082c07147984 */ /* 0x0000680008000400 */
[----:B------:R-:W-:Y:S04]  /*1500*/  LDS.U16 R21, [R31+0xa00] ;  /* 0x000a00001f157984 */ /* 0x000fe80000000400 */
[----:B------:R-:W1:Y:S01]  /*1510*/  LDS.U16 R24, [R31+0x800] ;  /* 0x000800001f187984 */ /* 0x000e620000000400 */
[----:B--2---:R-:W-:-:S03]  /*1520*/  PRMT R9, R10, 0x5410, R9 ;  /* 0x000054100a097816 */ /* 0x004fc60000000009 */
[----:B------:R-:W-:Y:S01]  /*1530*/  LDS.U16 R27, [R31+0x2a00] ;  /* 0x002a00001f1b7984 */ /* 0x000fe20000000400 */
[-C--:B0-----:R-:W-:Y:S02]  /*1540*/  F2FP.F16.E4M3.UNPACK_B R7, R9.reuse ;  /* 0x00000009ff07723e */ /* 0x081fe400020006ff */
[----:B------:R-:W-:Y:S01]  /*1550*/  F2FP.F16.E4M3.UNPACK_B R9, R9.H1 ;  /* 0x00000009ff09723e */ /* 0x000fe200030006ff */
[----:B------:R-:W0:Y:S01]  /*1560*/  LDS.U16 R28, [R31+0x2800] ;  /* 0x002800001f1c7984 */ /* 0x000e220000000400 */
[----:B---3--:R-:W-:Y:S01]  /*1570*/  PRMT R11, R12, 0x5410, R11 ;  /* 0x000054100c0b7816 */ /* 0x008fe2000000000b */
[----:B------:R-:W-:Y:S02]  /*1580*/  HADD2.F32 R156, -RZ, R7.H0_H0 ;  /* 0x20000007ff9c7230 */ /* 0x000fe40000004100 */
[----:B------:R-:W-:Y:S01]  /*1590*/  LDS.U16 R29, [R31+0x2a08] ;  /* 0x002a08001f1d7984 */ /* 0x000fe20000000400 */
[----:B------:R-:W-:-:S03]  /*15a0*/  HADD2.F32 R157, -RZ, R9.H0_H0 ;  /* 0x20000009ff9d7230 */ /* 0x000fc60000004100 */
[----:B------:R-:W2:Y:S01]  /*15b0*/  LDS.U16 R30, [R31+0x2808] ;  /* 0x002808001f1e7984 */ /* 0x000ea20000000400 */
[----:B----4-:R-:W-:Y:S01]  /*15c0*/  PRMT R12, R26, 0x5410, R25 ;  /* 0x000054101a0c7816 */ /* 0x010fe20000000019 */
[----:B------:R-:W-:Y:S02]  /*15d0*/  HADD2.F32 R25, -RZ, R7.H1_H1 ;  /* 0x30000007ff197230 */ /* 0x000fe40000004100 */
[----:B------:R-:W3:Y:S03]  /*15e0*/  LDC R7, c[0x0][0x28c] ;  /* 0x0000a300ff077b82 */ /* 0x000ee60000000800 */
[----:B------:R-:W-:Y:S02]  /*15f0*/  F2FP.BF16.F32.PACK_AB R156, R25, R156 ;  /* 0x0000009c199c723e */ /* 0x000fe400000010ff */
[----:B-1----:R-:W-:-:S04]  /*1600*/  PRMT R13, R14, 0x5410, R13 ;  /* 0x000054100e0d7816 */ /* 0x002fc8000000000d */
[-C--:B------:R-:W-:Y:S02]  /*1610*/  F2FP.F16.E4M3.UNPACK_B R26, R13.reuse ;  /* 0x0000000dff1a723e */ /* 0x080fe400020006ff */
[----:B------:R-:W-:Y:S02]  /*1620*/  F2FP.F16.E4M3.UNPACK_B R13, R13.H1 ;  /* 0x0000000dff0d723e */ /* 0x000fe400030006ff */
[----:B------:R-:W-:Y:S01]  /*1630*/  PRMT R15, R20, 0x5410, R15 ;  /* 0x00005410140f7816 */ /* 0x000fe2000000000f */
[----:B------:R-:W-:Y:S02]  /*1640*/  HADD2.F32 R20, -RZ, R9.H1_H1 ;  /* 0x30000009ff147230 */ /* 0x000fe40000004100 */
[----:B------:R-:W-:Y:S02]  /*1650*/  HADD2.F32 R160, -RZ, R26.H0_H0 ;  /* 0x2000001affa07230 */ /* 0x000fe40000004100 */
[----:B------:R-:W-:Y:S01]  /*1660*/  HADD2.F32 R161, -RZ, R13.H0_H0 ;  /* 0x2000000dffa17230 */ /* 0x000fe20000004100 */
[----:B------:R-:W-:-:S02]  /*1670*/  F2FP.BF16.F32.PACK_AB R157, R20, R157 ;  /* 0x0000009d149d723e */ /* 0x000fc400000010ff */
[----:B------:R-:W-:Y:S02]  /*1680*/  PRMT R21, R24, 0x5410, R21 ;  /* 0x0000541018157816 */ /* 0x000fe40000000015 */
[-C--:B------:R-:W-:Y:S02]  /*1690*/  F2FP.F16.E4M3.UNPACK_B R24, R11.reuse ;  /* 0x0000000bff18723e */ /* 0x080fe400020006ff */
[----:B------:R-:W-:Y:S02]  /*16a0*/  F2FP.F16.E4M3.UNPACK_B R11, R11.H1 ;  /* 0x0000000bff0b723e */ /* 0x000fe400030006ff */
[----:B---3--:R-:W-:Y:S01]  /*16b0*/  ISETP.GE.AND P2, PT, R7, 0x41, PT ;  /* 0x000000410700780c */ /* 0x008fe20003f46270 */
[--C-:B------:R-:W-:Y:S01]  /*16c0*/  HADD2.F32 R158, -RZ, R24.reuse.H0_H0 ;  /* 0x20000018ff9e7230 */ /* 0x100fe20000004100 */
[----:B0-----:R-:W-:Y:S01]  /*16d0*/  PRMT R14, R28, 0x5410, R27 ;  /* 0x000054101c0e7816 */ /* 0x001fe2000000001b */
[----:B------:R-:W-:Y:S01]  /*16e0*/  HADD2.F32 R9, -RZ, R24.H1_H1 ;  /* 0x30000018ff097230 */ /* 0x000fe20000004100 */
[-C--:B------:R-:W-:Y:S01]  /*16f0*/  F2FP.F16.E4M3.UNPACK_B R27, R15.reuse ;  /* 0x0000000fff1b723e */ /* 0x080fe200020006ff */
[--C-:B------:R-:W-:Y:S01]  /*1700*/  HADD2.F32 R159, -RZ, R11.reuse.H0_H0 ;  /* 0x2000000bff9f7230 */ /* 0x100fe20000004100 */
[----:B------:R-:W-:Y:S01]  /*1710*/  F2FP.F16.E4M3.UNPACK_B R15, R15.H1 ;  /* 0x0000000fff0f723e */ /* 0x000fe200030006ff */
[----:B------:R-:W-:Y:S01]  /*1720*/  HADD2.F32 R24, -RZ, R11.H1_H1 ;  /* 0x3000000bff187230 */ /* 0x000fe20000004100 */
[----:B------:R-:W-:Y:S01]  /*1730*/  F2FP.BF16.F32.PACK_AB R158, R9, R158 ;  /* 0x0000009e099e723e */ /* 0x000fe200000010ff */
[----:B------:R-:W-:Y:S01]  /*1740*/  HADD2.F32 R11, -RZ, R26.H1_H1 ;  /* 0x3000001aff0b7230 */ /* 0x000fe20000004100 */
[----:B--2---:R-:W-:Y:S01]  /*1750*/  PRMT R10, R30, 0x5410, R29 ;  /* 0x000054101e0a7816 */ /* 0x004fe2000000001d */
[----:B------:R-:W-:Y:S01]  /*1760*/  HADD2.F32 R162, -RZ, R27.H0_H0 ;  /* 0x2000001bffa27230 */ /* 0x000fe20000004100 */
[----:B------:R-:W-:Y:S01]  /*1770*/  F2FP.BF16.F32.PACK_AB R159, R24, R159 ;  /* 0x0000009f189f723e */ /* 0x000fe200000010ff */
[----:B------:R-:W-:Y:S01]  /*1780*/  HADD2.F32 R26, -RZ, R13.H1_H1 ;  /* 0x3000000dff1a7230 */ /* 0x000fe20000004100 */
[----:B------:R-:W-:Y:S01]  /*1790*/  F2FP.BF16.F32.PACK_AB R160, R11, R160 ;  /* 0x000000a00ba0723e */ /* 0x000fe200000010ff */
[----:B------:R-:W-:-:S02]  /*17a0*/  HADD2.F32 R27, -RZ, R27.H1_H1 ;  /* 0x3000001bff1b7230 */ /* 0x000fc40000004100 */
[--C-:B------:R-:W-:Y:S01]  /*17b0*/  HADD2.F32 R163, -RZ, R15.reuse.H0_H0 ;  /* 0x2000000fffa37230 */ /* 0x100fe20000004100 */
[----:B------:R-:W-:Y:S01]  /*17c0*/  F2FP.BF16.F32.PACK_AB R161, R26, R161 ;  /* 0x000000a11aa1723e */ /* 0x000fe200000010ff */
[----:B------:R-:W-:Y:S01]  /*17d0*/  HADD2.F32 R28, -RZ, R15.H1_H1 ;  /* 0x3000000fff1c7230 */ /* 0x000fe20000004100 */
[----:B------:R-:W-:Y:S01]  /*17e0*/  F2FP.BF16.F32.PACK_AB R162, R27, R162 ;  /* 0x000000a21ba2723e */ /* 0x000fe200000010ff */
[----:B------:R-:W-:Y:S02]  /*17f0*/  IMAD.MOV.U32 R11, RZ, RZ, R21 ;  /* 0x000000ffff0b7224 */ /* 0x000fe400078e0015 */
[----:B------:R-:W-:Y:S01]  /*1800*/  IMAD.MOV.U32 R9, RZ, RZ, R14 ;  /* 0x000000ffff097224 */ /* 0x000fe200078e000e */
[----:B------:R-:W-:Y:S01]  /*1810*/  F2FP.BF16.F32.PACK_AB R163, R28, R163 ;  /* 0x000000a31ca3723e */ /* 0x000fe200000010ff */
[----:B------:R-:W-:Y:S01]  /*1820*/  UIADD3 UR4, UR44, 0x1c800, URZ ;  /* 0x0001c8002c047890 */ /* 0x000fe2000fffe03f */
[----:B------:R-:W-:Y:S01]  /*1830*/  WARPGROUP.ARRIVE ;  /* 0x00000000000079c5 */ /* 0x000fe20000000000 */
[----:B------:R-:W-:Y:S01]  /*1840*/  UMOV UR7, 0x40000040 ;  /* 0x4000004000077882 */ /* 0x000fe20000000000 */
[-C--:B------:R-:W-:Y:S01]  /*1850*/  F2FP.F16.E4M3.UNPACK_B R13, R21.reuse ;  /* 0x00000015ff0d723e */ /* 0x080fe200020006ff */
[----:B------:R-:W-:Y:S01]  /*1860*/  USHF.R.U32.HI UR4, URZ, 0x4, UR4 ;  /* 0x000000043f047899 */ /* 0x000fe20008011604 */
[----:B------:R-:W-:Y:S01]  /*1870*/  F2FP.F16.E4M3.UNPACK_B R15, R21.H1 ;  /* 0x00000015ff0f723e */ /* 0x000fe200030006ff */
[----:B------:R-:W-:Y:S01]  /*1880*/  UMOV UR11, UR7 ;  /* 0x00000007000b7c82 */ /* 0x000fe20008000000 */
[-C--:B------:R-:W-:Y:S01]  /*1890*/  F2FP.F16.E4M3.UNPACK_B R21, R12.reuse ;  /* 0x0000000cff15723e */ /* 0x080fe200020006ff */
[----:B------:R-:W-:Y:S01]  /*18a0*/  ULOP3.LUT UR4, UR4, 0x3fff, URZ, 0xc0, !UPT ;  /* 0x00003fff04047892 */ /* 0x000fe2000f8ec03f */
[----:B------:R-:W-:Y:S01]  /*18b0*/  F2FP.F16.E4M3.UNPACK_B R154, R12.H1 ;  /* 0x0000000cff9a723e */ /* 0x000fe200030006ff */
[----:B------:R-:W-:-:S02]  /*18c0*/  HADD2.F32 R164, -RZ, R13.H0_H0 ;  /* 0x2000000dffa47230 */ /* 0x000fc40000004100 */
[----:B------:R-:W-:Y:S01]  /*18d0*/  ULOP3.LUT UR4, UR4, 0x10000, URZ, 0xfc, !UPT ;  /* 0x0001000004047892 */ /* 0x000fe2000f8efc3f */
[----:B------:R-:W-:Y:S02]  /*18e0*/  HADD2.F32 R166, -RZ, R21.H0_H0 ;  /* 0x20000015ffa67230 */ /* 0x000fe40000004100 */
[--C-:B------:R-:W-:Y:S01]  /*18f0*/  HADD2.F32 R167, -RZ, R154.reuse.H0_H0 ;  /* 0x2000009affa77230 */ /* 0x100fe20000004100 */
[----:B------:R-:W-:Y:S01]  /*1900*/  ULEA UR6, UR39, UR4, 0xa ;  /* 0x0000000427067291 */ /* 0x000fe2000f8e503f */
[----:B------:R-:W-:Y:S02]  /*1910*/  HADD2.F32 R13, -RZ, R13.H1_H1 ;  /* 0x3000000dff0d7230 */ /* 0x000fe40000004100 */
[--C-:B------:R-:W-:Y:S01]  /*1920*/  HADD2.F32 R165, -RZ, R15.reuse.H0_H0 ;  /* 0x2000000fffa57230 */ /* 0x100fe20000004100 */
[----:B------:R-:W-:Y:S01]  /*1930*/  UIADD3 UR8, UR6, 0x2, URZ ;  /* 0x0000000206087890 */ /* 0x000fe2000fffe03f */
[----:B------:R-:W-:Y:S01]  /*1940*/  HADD2.F32 R20, -RZ, R15.H1_H1 ;  /* 0x3000000fff147230 */ /* 0x000fe20000004100 */
[----:B------:R-:W-:Y:S01]  /*1950*/  F2FP.BF16.F32.PACK_AB R164, R13, R164 ;  /* 0x000000a40da4723e */ /* 0x000fe200000010ff */
[----:B------:R-:W-:Y:S01]  /*1960*/  UMOV UR10, UR6 ;  /* 0x00000006000a7c82 */ /* 0x000fe20008000000 */
[----:B------:R-:W-:Y:S01]  /*1970*/  HADD2.F32 R21, -RZ, R21.H1_H1 ;  /* 0x30000015ff157230 */ /* 0x000fe20000004100 */
[----:B------:R-:W-:Y:S01]  /*1980*/  HGMMA.64x128x16.F32.BF16 R88, R156, gdesc[UR4], RZ, !UPT, gsb0 ;  /* 0x01e000049c587df0 */ /* 0x000fe2000c0018ff */
[----:B------:R-:W-:Y:S01]  /*1990*/  HADD2.F32 R154, -RZ, R154.H1_H1 ;  /* 0x3000009aff9a7230 */ /* 0x000fe20000004100 */
[----:B------:R-:W-:Y:S01]  /*19a0*/  F2FP.BF16.F32.PACK_AB R165, R20, R165 ;  /* 0x000000a514a5723e */ /* 0x000fe200000010ff */
[----:B------:R-:W-:Y:S01]  /*19b0*/  UMOV UR7, 0x40000040 ;  /* 0x4000004000077882 */ /* 0x000fe20000000000 */
[----:B------:R-:W-:-:S02]  /*19c0*/  F2FP.BF16.F32.PACK_AB R166, R21, R166 ;  /* 0x000000a615a6723e */ /* 0x000fc400000010ff */
[----:B------:R-:W-:Y:S02]  /*19d0*/  F2FP.BF16.F32.PACK_AB R167, R154, R167 ;  /* 0x000000a79aa7723e */ /* 0x000fe400000010ff */
[-C--:B------:R-:W-:Y:S02]  /*19e0*/  F2FP.F16.E4M3.UNPACK_B R13, R14.reuse ;  /* 0x0000000eff0d723e */ /* 0x080fe400020006ff */
[----:B------:R-:W-:Y:S02]  /*19f0*/  F2FP.F16.E4M3.UNPACK_B R14, R14.H1 ;  /* 0x0000000eff0e723e */ /* 0x000fe400030006ff */
[-C--:B------:R-:W-:Y:S02]  /*1a00*/  F2FP.F16.E4M3.UNPACK_B R15, R10.reuse ;  /* 0x0000000aff0f723e */ /* 0x080fe400020006ff */
[----:B------:R-:W-:Y:S01]  /*1a10*/  F2FP.F16.E4M3.UNPACK_B R20, R10.H1 ;  /* 0x0000000aff14723e */ /* 0x000fe200030006ff */
[----:B------:R-:W-:Y:S02]  /*1a20*/  WARPGROUP.DEPBAR.LE gsb0, 0x0 ;  /* 0x00008000000079c5 */ /* 0x000fe40000010000 */
[----:B------:R-:W-:-:S06]  /*1a30*/  WARPGROUP.ARRIVE ;  /* 0x00000000000079c5 */ /* 0x000fcc0000000000 */
[----:B------:R-:W-:Y:S01]  /*1a40*/  HGMMA.64x128x16.F32.BF16 R24, R160, gdesc[UR8], RZ, !UPT, gsb0 ;  /* 0x01e00008a0187df0 */ /* 0x000fe2000c0018ff */
[----:B------:R-:W-:Y:S01]  /*1a50*/  UMOV UR10, UR8 ;  /* 0x00000008000a7c82 */ /* 0x000fe20008000000 */
[----:B------:R-:W-:Y:S01]  /*1a60*/  UMOV UR11, 0x40000040 ;  /* 0x40000040000b7882 */ /* 0x000fe20000000000 */
[----:B------:R-:W-:Y:S02]  /*1a70*/  UIADD3 UR8, UR6, 0x4, URZ ;  /* 0x0000000406087890 */ /* 0x000fe4000fffe03f */
[----:B------:R-:W-:Y:S01]  /*1a80*/  UIADD3 UR6, UR6, 0x6, URZ ;  /* 0x0000000606067890 */ /* 0x000fe2000fffe03f */
[----:B------:R-:W-:Y:S02]  /*1a90*/  WARPGROUP.DEPBAR.LE gsb0, 0x0 ;  /* 0x00008000000079c5 */ /* 0x000fe40000010000 */
[----:B------:R-:W-:-:S06]  /*1aa0*/  WARPGROUP.ARRIVE ;  /* 0x00000000000079c5 */ /* 0x000fcc0000000000 */
[----:B------:R-:W-:Y:S03]  /*1ab0*/  HGMMA.64x128x16.F32.BF16 R88, R164, gdesc[UR8], R88, gsb0 ;  /* 0x01e00008a4587df0 */ /* 0x000fe60008001858 */
[----:B------:R-:W-:Y:S02]  /*1ac0*/  WARPGROUP.DEPBAR.LE gsb0, 0x0 ;  /* 0x00008000000079c5 */ /* 0x000fe40000010000 */
[----:B------:R-:W-:Y:S02]  /*1ad0*/  HADD2.F32 R164, -RZ, R13.H0_H0 ;  /* 0x2000000dffa47230 */ /* 0x000fe40000004100 */
[----:B------:R-:W-:Y:S02]  /*1ae0*/  HADD2.F32 R165, -RZ, R14.H0_H0 ;  /* 0x2000000effa57230 */ /* 0x000fe40000004100 */
[----:B------:R-:W-:Y:S02]  /*1af0*/  HADD2.F32 R166, -RZ, R15.H0_H0 ;  /* 0x2000000fffa67230 */ /* 0x000fe40000004100 */
[----:B------:R-:W-:-:S02]  /*1b00*/  HADD2.F32 R167, -RZ, R20.H0_H0 ;  /* 0x20000014ffa77230 */ /* 0x000fc40000004100 */
[----:B------:R-:W-:Y:S02]  /*1b10*/  HADD2.F32 R13, -RZ, R13.H1_H1 ;  /* 0x3000000dff0d7230 */ /* 0x000fe40000004100 */
[----:B------:R-:W-:Y:S02]  /*1b20*/  HADD2.F32 R14, -RZ, R14.H1_H1 ;  /* 0x3000000eff0e7230 */ /* 0x000fe40000004100 */
[----:B------:R-:W-:Y:S01]  /*1b30*/  HADD2.F32 R15, -RZ, R15.H1_H1 ;  /* 0x3000000fff0f7230 */ /* 0x000fe20000004100 */
[----:B------:R-:W-:Y:S01]  /*1b40*/  F2FP.BF16.F32.PACK_AB R164, R13, R164 ;  /* 0x000000a40da4723e */ /* 0x000fe200000010ff */
[----:B------:R-:W-:Y:S01]  /*1b50*/  HADD2.F32 R20, -RZ, R20.H1_H1 ;  /* 0x30000014ff147230 */ /* 0x000fe20000004100 */
[----:B------:R-:W-:Y:S01]  /*1b60*/  F2FP.BF16.F32.PACK_AB R165, R14, R165 ;  /* 0x000000a50ea5723e */ /* 0x000fe200000010ff */
[----:B------:R-:W-:Y:S01]  /*1b70*/  IMAD.MOV.U32 R13, RZ, RZ, 0x20 ;  /* 0x00000020ff0d7424 */ /* 0x000fe200078e00ff */
[----:B------:R-:W-:Y:S02]  /*1b80*/  F2FP.BF16.F32.PACK_AB R166, R15, R166 ;  /* 0x000000a60fa6723e */ /* 0x000fe400000010ff */
[----:B------:R-:W-:-:S02]  /*1b90*/  F2FP.BF16.F32.PACK_AB R167, R20, R167 ;  /* 0x000000a714a7723e */ /* 0x000fc400000010ff */
[----:B------:R-:W-:Y:S02]  /*1ba0*/  SEL R13, R13, 0xffffffe0, !P4 ;  /* 0xffffffe00d0d7807 */ /* 0x000fe40006000000 */
[----:B------:R-:W-:-:S03]  /*1bb0*/  WARPGROUP.ARRIVE ;  /* 0x00000000000079c5 */ /* 0x000fc60000000000 */
[----:B------:R-:W-:-:S03]  /*1bc0*/  IMAD.IADD R168, R8, 0x1, R13 ;  /* 0x0000000108a87824 */ /* 0x000fc600078e020d */
[----:B------:R-:W-:Y:S01]  /*1bd0*/  HGMMA.64x128x16.F32.BF16 R24, R164, gdesc[UR8], R24, gsb0 ;  /* 0x01e00008a4187df0 */ /* 0x000fe20008001818 */
[----:B------:R-:W-:Y:S01]  /*1be0*/  UMOV UR10, UR8 ;  /* 0x00000008000a7c82 */ /* 0x000fe20008000000 */
[----:B------:R-:W-:Y:S01]  /*1bf0*/  UMOV UR11, 0x40000040 ;  /* 0x40000040000b7882 */ /* 0x000fe20000000000 */
[----:B------:R-:W-:Y:S02]  /*1c00*/  WARPGROUP.DEPBAR.LE gsb0, 0x0 ;  /* 0x00008000000079c5 */ /* 0x000fe40000010000 */
[----:B------:R-:W-:Y:S04]  /*1c10*/  LDS.U16 R8, [R168+0xa00] ;  /* 0x000a0000a8087984 */ /* 0x000fe80000000400 */
[----:B------:R-:W0:Y:S04]  /*1c20*/  LDS.U16 R15, [R168+0x800] ;  /* 0x00080000a80f7984 */ /* 0x000e280000000400 */
[----:B------:R-:W-:Y:S04]  /*1c30*/  LDS.U16 R14, [R168+0xa08] ;  /* 0x000a0800a80e7984 */ /* 0x000fe80000000400 */
[----:B------:R-:W1:Y:S04]  /*1c40*/  LDS.U16 R21, [R168+0x808] ;  /* 0x00080800a8157984 */ /* 0x000e680000000400 */
[----:B------:R-:W-:Y:S04]  /*1c50*/  LDS.U16 R154, [R168+0x2a08] ;  /* 0x002a0800a89a7984 */ /* 0x000fe80000000400 */
[----:B------:R-:W2:Y:S04]  /*1c60*/  LDS.U16 R165, [R168+0x2808] ;  /* 0x00280800a8a57984 */ /* 0x000ea80000000400 */
[----:B------:R-:W-:Y:S04]  /*1c70*/  LDS.U16 R20, [R168+0x2a00] ;  /* 0x002a0000a8147984 */ /* 0x000fe80000000400 */
[----:B------:R3:W4:Y:S02]  /*1c80*/  LDS.U16 R155, [R168+0x2800] ;  /* 0x00280000a89b7984 */ /* 0x0007240000000400 */
[----:B---3--:R-:W-:Y:S01]  /*1c90*/  IMAD.IADD R168, R3, 0x1, R168 ;  /* 0x0000000103a87824 */ /* 0x008fe200078e02a8 */
[----:B0-----:R-:W-:-:S04]  /*1ca0*/  PRMT R8, R15, 0x5410, R8 ;  /* 0x000054100f087816 */ /* 0x001fc80000000008 */
[-C--:B------:R-:W-:Y:S02]  /*1cb0*/  F2FP.F16.E4M3.UNPACK_B R15, R8.reuse ;  /* 0x00000008ff0f723e */ /* 0x080fe400020006ff */
[----:B------:R-:W-:Y:S02]  /*1cc0*/  F2FP.F16.E4M3.UNPACK_B R8, R8.H1 ;  /* 0x00000008ff08723e */ /* 0x000fe400030006ff */
[----:B-1----:R-:W-:Y:S01]  /*1cd0*/  PRMT R14, R21, 0x5410, R14 ;  /* 0x00005410150e7816 */ /* 0x002fe2000000000e */
[--C-:B------:R-:W-:Y:S02]  /*1ce0*/  HADD2.F32 R164, -RZ, R15.reuse.H0_H0 ;  /* 0x2000000fffa47230 */ /* 0x100fe40000004100 */
[----:B------:R-:W-:Y:S01]  /*1cf0*/  HADD2.F32 R15, -RZ, R15.H1_H1 ;  /* 0x3000000fff0f7230 */ /* 0x000fe20000004100 */
[-C--:B------:R-:W-:Y:S02]  /*1d00*/  F2FP.F16.E4M3.UNPACK_B R21, R14.reuse ;  /* 0x0000000eff15723e */ /* 0x080fe400020006ff */
[----:B------:R-:W-:-:S02]  /*1d10*/  F2FP.F16.E4M3.UNPACK_B R14, R14.H1 ;  /* 0x0000000eff0e723e */ /* 0x000fc400030006ff */
[----:B--2---:R-:W-:Y:S01]  /*1d20*/  PRMT R154, R165, 0x5410, R154 ;  /* 0x00005410a59a7816 */ /* 0x004fe2000000009a */
[----:B------:R-:W-:Y:S01]  /*1d30*/  HADD2.F32 R165, -RZ, R8.H0_H0 ;  /* 0x20000008ffa57230 */ /* 0x000fe20000004100 */
[----:B------:R-:W-:Y:S01]  /*1d40*/  F2FP.BF16.F32.PACK_AB R164, R15, R164 ;  /* 0x000000a40fa4723e */ /* 0x000fe200000010ff */
[--C-:B------:R-:W-:Y:S02]  /*1d50*/  HADD2.F32 R166, -RZ, R21.reuse.H0_H0 ;  /* 0x20000015ffa67230 */ /* 0x100fe40000004100 */
[----:B------:R-:W-:Y:S02]  /*1d60*/  HADD2.F32 R167, -RZ, R14.H0_H0 ;  /* 0x2000000effa77230 */ /* 0x000fe40000004100 */
[----:B------:R-:W-:Y:S01]  /*1d70*/  HADD2.F32 R8, -RZ, R8.H1_H1 ;  /* 0x30000008ff087230 */ /* 0x000fe20000004100 */
[----:B----4-:R-:W-:Y:S01]  /*1d80*/  PRMT R20, R155, 0x5410, R20 ;  /* 0x000054109b147816 */ /* 0x010fe20000000014 */
[----:B------:R-:W-:Y:S02]  /*1d90*/  HADD2.F32 R21, -RZ, R21.H1_H1 ;  /* 0x30000015ff157230 */ /* 0x000fe40000004100 */
[----:B------:R-:W-:Y:S01]  /*1da0*/  HADD2.F32 R14, -RZ, R14.H1_H1 ;  /* 0x3000000eff0e7230 */ /* 0x000fe20000004100 */
[----:B------:R-:W-:-:S02]  /*1db0*/  F2FP.BF16.F32.PACK_AB R165, R8, R165 ;  /* 0x000000a508a5723e */ /* 0x000fc400000010ff */
[----:B------:R-:W-:Y:S02]  /*1dc0*/  F2FP.BF16.F32.PACK_AB R166, R21, R166 ;  /* 0x000000a615a6723e */ /* 0x000fe400000010ff */
[----:B------:R-:W-:Y:S02]  /*1dd0*/  F2FP.BF16.F32.PACK_AB R167, R14, R167 ;  /* 0x000000a70ea7723e */ /* 0x000fe400000010ff */
[----:B------:R-:W-:Y:S02]  /*1de0*/  F2FP.F16.E4M3.UNPACK_B R8, R20 ;  /* 0x00000014ff08723e */ /* 0x000fe400020006ff */
[----:B------:R-:W-:Y:S01]  /*1df0*/  WARPGROUP.ARRIVE ;  /* 0x00000000000079c5 */ /* 0x000fe20000000000 */
[----:B------:R-:W-:Y:S02]  /*1e00*/  F2FP.F16.E4M3.UNPACK_B R14, R154 ;  /* 0x0000009aff0e723e */ /* 0x000fe400020006ff */
[----:B------:R-:W-:Y:S01]  /*1e10*/  F2FP.F16.E4M3.UNPACK_B R20, R20.H1 ;  /* 0x00000014ff14723e */ /* 0x000fe200030006ff */
[----:B------:R-:W-:Y:S01]  /*1e20*/  HADD2.F32 R15, -RZ, R8.H1_H1 ;  /* 0x30000008ff0f7230 */ /* 0x000fe20000004100 */
[----:B------:R-:W-:Y:S01]  /*1e30*/  F2FP.F16.E4M3.UNPACK_B R154, R154.H1 ;  /* 0x0000009aff9a723e */ /* 0x000fe200030006ff */
[----:B------:R-:W-:Y:S01]  /*1e40*/  HGMMA.64x128x16.F32.BF16 R88, R164, gdesc[UR8], R88, gsb0 ;  /* 0x01e00008a4587df0 */ /* 0x000fe20008001858 */
[----:B------:R-:W-:-:S02]  /*1e50*/  HADD2.F32 R21, -RZ, R14.H1_H1 ;  /* 0x3000000eff157230 */ /* 0x000fc40000004100 */
[----:B------:R-:W-:Y:S02]  /*1e60*/  WARPGROUP.DEPBAR.LE gsb0, 0x0 ;  /* 0x00008000000079c5 */ /* 0x000fe40000010000 */
[----:B------:R-:W-:Y:S02]  /*1e70*/  HADD2.F32 R165, -RZ, R20.H0_H0 ;  /* 0x20000014ffa57230 */ /* 0x000fe40000004100 */
[----:B------:R-:W-:Y:S02]  /*1e80*/  HADD2.F32 R167, -RZ, R154.H0_H0 ;  /* 0x2000009affa77230 */ /* 0x000fe40000004100 */
[----:B------:R-:W-:Y:S02]  /*1e90*/  HADD2.F32 R164, -RZ, R8.H0_H0 ;  /* 0x20000008ffa47230 */ /* 0x000fe40000004100 */
[----:B------:R-:W-:Y:S02]  /*1ea0*/  HADD2.F32 R20, -RZ, R20.H1_H1 ;  /* 0x30000014ff147230 */ /* 0x000fe40000004100 */
[----:B------:R-:W-:Y:S01]  /*1eb0*/  HADD2.F32 R166, -RZ, R14.H0_H0 ;  /* 0x2000000effa67230 */ /* 0x000fe20000004100 */
[----:B------:R-:W-:Y:S01]  /*1ec0*/  F2FP.BF16.F32.PACK_AB R164, R15, R164 ;  /* 0x000000a40fa4723e */ /* 0x000fe200000010ff */
[----:B------:R-:W-:Y:S01]  /*1ed0*/  HADD2.F32 R154, -RZ, R154.H1_H1 ;  /* 0x3000009aff9a7230 */ /* 0x000fe20000004100 */
[----:B------:R-:W-:-:S02]  /*1ee0*/  F2FP.BF16.F32.PACK_AB R165, R20, R165 ;  /* 0x000000a514a5723e */ /* 0x000fc400000010ff */
[----:B------:R-:W-:Y:S02]  /*1ef0*/  F2FP.BF16.F32.PACK_AB R166, R21, R166 ;  /* 0x000000a615a6723e */ /* 0x000fe400000010ff */
[----:B------:R-:W-:-:S04]  /*1f00*/  F2FP.BF16.F32.PACK_AB R167, R154, R167 ;  /* 0x000000a79aa7723e */ /* 0x000fc800000010ff */
[----:B------:R-:W-:-:S06]  /*1f10*/  WARPGROUP.ARRIVE ;  /* 0x00000000000079c5 */ /* 0x000fcc0000000000 */
[----:B------:R-:W-:Y:S03]  /*1f20*/  HGMMA.64x128x16.F32.BF16 R24, R164, gdesc[UR8], R24, gsb0 ;  /* 0x01e00008a4187df0 */ /* 0x000fe60008001818 */
        /* <DEDUP_REMOVED lines=8> */
[----:B------:R-:W3:Y:S01]  /*1fb0*/  LDS.U16 R155, [R168+0x2800] ;  /* 0x00280000a89b7984 */ /* 0x000ee20000000400 */
        /* <DEDUP_REMOVED lines=14> */
[----:B---3--:R-:W-:Y:S01]  /*20a0*/  PRMT R20, R155, 0x5410, R20 ;  /* 0x000054109b147816 */ /* 0x008fe20000000014 */
        /* <DEDUP_REMOVED lines=27> */
[----:B------:R-:W-:Y:S05]  /*2260*/  @!P2 BRA `(.L_x_20) ;  /* 0x000000040020a947 */ /* 0x000fea0003800000 */
[----:B------:R-:W-:Y:S05]  /*2270*/  @!P0 BRA `(.L_x_21) ;  /* 0x0000000000048947 */ /* 0x000fea0003800000 */
[----:B------:R-:W-:Y:S01]  /*2280*/  BPT.TRAP 0x1 ;  /* 0x000000040000795c */ /* 0x000fe20000300000 */
.L_x_21:
[----:B------:R-:W-:Y:S05]  /*2290*/  @P1 BRA `(.L_x_22) ;  /* 0x00000000001c1947 */ /* 0x000fea0003800000 */
[----:B------:R-:W-:-:S04]  /*22a0*/  UISETP.NE.AND UP0, UPT, UR39, 0x6, UPT ;  /* 0x000000062700788c */ /* 0x000fc8000bf05270 */
[----:B------:R-:W-:-:S04]  /*22b0*/  USEL UR5, URZ, 0x1, UP0 ;  /* 0x000000013f057887 */ /* 0x000fc80008000000 */
[----:B------:R-:W-:-:S06]  /*22c0*/  ULOP3.LUT UR5, UR38, UR5, URZ, 0x3c, !UPT ;  /* 0x0000000526057292 */ /* 0x000fcc000f8e3c3f */
[----:B------:R-:W-:-:S05]  /*22d0*/  IMAD.U32 R9, RZ, RZ, UR5 ;  /* 0x00000005ff097e24 */ /* 0x000fca000f8e00ff */
[----:B------:R-:W-:-:S04]  /*22e0*/  SHF.L.U32 R9, R9, 0x1f, RZ ;  /* 0x0000001f09097819 */ /* 0x000fc800000006ff */
[----:B------:R-:W0:Y:S02]  /*22f0*/  SYNCS.PHASECHK.TRANS64.TRYWAIT P1, [R6+URZ], R9 ;  /* 0x00000009060075a7 */ /* 0x000e24000802017f */
[----:B0-----:R-:W-:Y:S05]  /*2300*/  @!P1 BRA `(.L_x_23) ;  /* 0x000000c800fc9947 */ /* 0x001fea0003800000 */
.L_x_22:
[----:B------:R-:W1:Y:S01]  /*2310*/  S2UR UR6, SR_CgaCtaId ;  /* 0x00000000000679c3 */ /* 0x000e620000008800 */
[----:B------:R-:W-:Y:S01]  /*2320*/  UMOV UR5, 0x400 ;  /* 0x0000040000057882 */ /* 0x000fe20000000000 */
[----:B0-----:R-:W-:Y:S01]  /*2330*/  IMAD R6, R5, 0x4000, R0 ;  /* 0x0000400005067824 */ /* 0x001fe200078e0200 */
[----:B-1----:R-:W-:-:S06]  /*2340*/  ULEA UR5, UR6, UR5, 0x18 ;  /* 0x0000000506057291 */ /* 0x002fcc000f8ec03f */
[----:B------:R-:W-:-:S03]  /*2350*/  VIADD R8, R6, UR5 ;  /* 0x0000000506087c36 */ /* 0x000fc60008000000 */
[----:B------:R-:W-:Y:S01]  /*2360*/  LDS.U16 R9, [R6+UR5+0xa00] ;  /* 0x000a000506097984 */ /* 0x000fe20008000400 */
[----:B------:R-:W-:-:S03]  /*2370*/  IMAD.IADD R158, R3, 0x1, R8 ;  /* 0x00000001039e7824 */ /* 0x000fc600078e0208 */
[----:B------:R-:W0:Y:S04]  /*2380*/  LDS.U16 R10, [R6+UR5+0x800] ;  /* 0x00080005060a7984 */ /* 0x000e280008000400 */
[----:B------:R-:W-:Y:S04]  /*2390*/  LDS.U16 R11, [R6+UR5+0xa08] ;  /* 0x000a0805060b7984 */ /* 0x000fe80008000400 */
[----:B------:R-:W1:Y:S04]  /*23a0*/  LDS.U16 R12, [R6+UR5+0x808] ;  /* 0x00080805060c7984 */ /* 0x000e680008000400 */
[----:B------:R-:W-:Y:S04]  /*23b0*/  LDS.U16 R14, [R6+UR5+0x2a00] ;  /* 0x002a0005060e7984 */ /* 0x000fe80008000400 */
[----:B------:R-:W2:Y:S04]  /*23c0*/  LDS.U16 R15, [R6+UR5+0x2800] ;  /* 0x00280005060f7984 */ /* 0x000ea80008000400 */
[----:B------:R-:W-:Y:S04]  /*23d0*/  LDS.U16 R20, [R6+UR5+0x2a08] ;  /* 0x002a080506147984 */ /* 0x000fe80008000400 */
[----:B------:R-:W3:Y:S04]  /*23e0*/  LDS.U16 R21, [R6+UR5+0x2808] ;  /* 0x0028080506157984 */ /* 0x000ee80008000400 */
[----:B------:R-:W-:Y:S04]  /*23f0*/  LDS.U16 R167, [R158+0x2800] ;  /* 0x002800009ea77984 */ /* 0x000fe80000000400 */
[----:B------:R-:W-:Y:S04]  /*2400*/  LDS.U16 R8, [R158+0xa00] ;  /* 0x000a00009e087984 */ /* 0x000fe80000000400 */
[----:B------:R-:W4:Y:S01]  /*2410*/  LDS.U16 R155, [R158+0x800] ;  /* 0x000800009e9b7984 */ /* 0x000f220000000400 */
[----:B0-----:R-:W-:-:S03]  /*2420*/  PRMT R9, R10, 0x5410, R9 ;  /* 0x000054100a097816 */ /* 0x001fc60000000009 */
[----:B------:R-:W-:Y:S01]  /*2430*/  LDS.U16 R165, [R158+0x808] ;  /* 0x000808009ea57984 */ /* 0x000fe20000000400 */
[----:B------:R-:W-:-:S03]  /*2440*/  F2FP.F16.E4M3.UNPACK_B R154, R9 ;  /* 0x00000009ff9a723e */ /* 0x000fc600020006ff */
[----:B------:R-:W0:Y:S01]  /*2450*/  LDS.U16 R10, [R158+0x2a00] ;  /* 0x002a00009e0a7984 */ /* 0x000e220000000400 */
[----:B------:R-:W-:Y:S02]  /*2460*/  F2FP.F16.E4M3.UNPACK_B R9, R9.H1 ;  /* 0x00000009ff09723e */ /* 0x000fe400030006ff */
[----:B-1----:R-:W-:Y:S01]  /*2470*/  PRMT R11, R12, 0x5410, R11 ;  /* 0x000054100c0b7816 */ /* 0x002fe2000000000b */
[----:B------:R-:W-:Y:S01]  /*2480*/  LDS.U16 R6, [R158+0x2a08] ;  /* 0x002a08009e067984 */ /* 0x000fe20000000400 */
[----:B------:R-:W-:Y:S02]  /*2490*/  HADD2.F32 R156, -RZ, R154.H0_H0 ;  /* 0x2000009aff9c7230 */ /* 0x000fe40000004100 */
[----:B------:R-:W-:Y:S01]  /*24a0*/  HADD2.F32 R157, -RZ, R9.H0_H0 ;  /* 0x20000009ff9d7230 */ /* 0x000fe20000004100 */
[----:B------:R-:W1:Y:S01]  /*24b0*/  LDS.U16 R12, [R158+0xa08] ;  /* 0x000a08009e0c7984 */ /* 0x000e620000000400 */
[----:B--2---:R-:W-:-:S03]  /*24c0*/  PRMT R14, R15, 0x5410, R14 ;  /* 0x000054100f0e7816 */ /* 0x004fc6000000000e */
[----:B------:R2:W1:Y:S01]  /*24d0*/  LDS.U16 R169, [R158+0x2808] ;  /* 0x002808009ea97984 */ /* 0x0004620000000400 */
[----:B------:R-:W-:Y:S02]  /*24e0*/  HADD2.F32 R15, -RZ, R154.H1_H1 ;  /* 0x3000009aff0f7230 */ /* 0x000fe40000004100 */
[----:B------:R-:W-:Y:S01]  /*24f0*/  HADD2.F32 R154, -RZ, R9.H1_H1 ;  /* 0x30000009ff9a7230 */ /* 0x000fe20000004100 */
[-C--:B------:R-:W-:Y:S02]  /*2500*/  F2FP.F16.E4M3.UNPACK_B R9, R14.reuse ;  /* 0x0000000eff09723e */ /* 0x080fe400020006ff */
[----:B------:R-:W-:Y:S02]  /*2510*/  F2FP.F16.E4M3.UNPACK_B R14, R14.H1 ;  /* 0x0000000eff0e723e */ /* 0x000fe400030006ff */
[----:B---3--:R-:W-:Y:S01]  /*2520*/  PRMT R20, R21, 0x5410, R20 ;  /* 0x0000541015147816 */ /* 0x008fe20000000014 */
[----:B------:R-:W-:Y:S01]  /*2530*/  HADD2.F32 R162, -RZ, R9.H1_H1 ;  /* 0x30000009ffa27230 */ /* 0x000fe20000004100 */
[-C--:B------:R-:W-:Y:S01]  /*2540*/  F2FP.F16.E4M3.UNPACK_B R21, R11.reuse ;  /* 0x0000000bff15723e */ /* 0x080fe200020006ff */
[--C-:B------:R-:W-:Y:S01]  /*2550*/  HADD2.F32 R161, -RZ, R14.reuse.H0_H0 ;  /* 0x2000000effa17230 */ /* 0x100fe20000004100 */
[----:B------:R-:W-:Y:S01]  /*2560*/  F2FP.F16.E4M3.UNPACK_B R11, R11.H1 ;  /* 0x0000000bff0b723e */ /* 0x000fe200030006ff */
[----:B------:R-:W-:Y:S01]  /*2570*/  HADD2.F32 R14, -RZ, R14.H1_H1 ;  /* 0x3000000eff0e7230 */ /* 0x000fe20000004100 */
[-C--:B------:R-:W-:Y:S01]  /*2580*/  F2FP.F16.E4M3.UNPACK_B R163, R20.reuse ;  /* 0x00000014ffa3723e */ /* 0x080fe200020006ff */
[----:B--2---:R-:W-:Y:S01]  /*2590*/  HADD2.F32 R158, -RZ, R21.H0_H0 ;  /* 0x20000015ff9e7230 */ /* 0x004fe20000004100 */
[----:B------:R-:W-:Y:S01]  /*25a0*/  F2FP.F16.E4M3.UNPACK_B R20, R20.H1 ;  /* 0x00000014ff14723e */ /* 0x000fe200030006ff */
[--C-:B------:R-:W-:Y:S01]  /*25b0*/  HADD2.F32 R159, -RZ, R11.reuse.H0_H0 ;  /* 0x2000000bff9f7230 */ /* 0x100fe20000004100 */
[----:B------:R-:W-:Y:S01]  /*25c0*/  F2FP.BF16.F32.PACK_AB R156, R15, R156 ;  /* 0x0000009c0f9c723e */ /* 0x000fe200000010ff */
[----:B------:R-:W-:Y:S01]  /*25d0*/  HADD2.F32 R160, -RZ, R11.H1_H1 ;  /* 0x3000000bffa07230 */ /* 0x000fe20000004100 */
[----:B------:R-:W-:Y:S01]  /*25e0*/  F2FP.BF16.F32.PACK_AB R157, R154, R157 ;  /* 0x0000009d9a9d723e */ /* 0x000fe200000010ff */
[----:B------:R-:W-:Y:S01]  /*25f0*/  HADD2.F32 R11, -RZ, R9.H0_H0 ;  /* 0x20000009ff0b7230 */ /* 0x000fe20000004100 */
[----:B------:R-:W-:Y:S01]  /*2600*/  F2FP.BF16.F32.PACK_AB R161, R14, R161 ;  /* 0x000000a10ea1723e */ /* 0x000fe200000010ff */
[--C-:B------:R-:W-:Y:S01]  /*2610*/  HADD2.F32 R9, -RZ, R163.reuse.H0_H0 ;  /* 0x200000a3ff097230 */ /* 0x100fe20000004100 */
[----:B------:R-:W-:Y:S01]  /*2620*/  F2FP.BF16.F32.PACK_AB R159, R160, R159 ;  /* 0x0000009fa09f723e */ /* 0x000fe200000010ff */
[----:B------:R-:W-:Y:S01]  /*2630*/  HADD2.F32 R164, -RZ, R163.H1_H1 ;  /* 0x300000a3ffa47230 */ /* 0x000fe20000004100 */
[----:B------:R-:W-:Y:S01]  /*2640*/  F2FP.BF16.F32.PACK_AB R160, R162, R11 ;  /* 0x0000000ba2a0723e */ /* 0x000fe200000010ff */
[--C-:B------:R-:W-:Y:S01]  /*2650*/  HADD2.F32 R163, -RZ, R20.reuse.H0_H0 ;  /* 0x20000014ffa37230 */ /* 0x100fe20000004100 */
[----:B----4-:R-:W-:Y:S01]  /*2660*/  PRMT R11, R155, 0x5410, R8 ;  /* 0x000054109b0b7816 */ /* 0x010fe20000000008 */
[----:B------:R-:W-:Y:S01]  /*2670*/  HADD2.F32 R21, -RZ, R21.H1_H1 ;  /* 0x30000015ff157230 */ /* 0x000fe20000004100 */
[----:B------:R-:W-:Y:S01]  /*2680*/  F2FP.BF16.F32.PACK_AB R162, R164, R9 ;  /* 0x00000009a4a2723e */ /* 0x000fe200000010ff */
[----:B------:R-:W-:Y:S01]  /*2690*/  HADD2.F32 R20, -RZ, R20.H1_H1 ;  /* 0x30000014ff147230 */ /* 0x000fe20000004100 */
[----:B0-----:R-:W-:-:S02]  /*26a0*/  PRMT R9, R167, 0x5410, R10 ;  /* 0x00005410a7097816 */ /* 0x001fc4000000000a */
[----:B------:R-:W-:Y:S02]  /*26b0*/  F2FP.BF16.F32.PACK_AB R158, R21, R158 ;  /* 0x0000009e159e723e */ /* 0x000fe400000010ff */
[----:B------:R-:W-:Y:S02]  /*26c0*/  F2FP.BF16.F32.PACK_AB R163, R20, R163 ;  /* 0x000000a314a3723e */ /* 0x000fe400000010ff */
[----:B-1----:R-:W-:Y:S02]  /*26d0*/  PRMT R12, R165, 0x5410, R12 ;  /* 0x00005410a50c7816 */ /* 0x002fe4000000000c */
[----:B------:R-:W-:-:S07]  /*26e0*/  PRMT R10, R169, 0x5410, R6 ;  /* 0x00005410a90a7816 */ /* 0x000fce0000000006 */
.L_x_20:
[----:B------:R-:W-:-:S06]  /*26f0*/  UISETP.NE.AND UP0, UPT, UR41, 0x1, UPT ;  /* 0x000000012900788c */ /* 0x000fcc000bf05270 */
[----:B------:R-:W-:-:S13]  /*2700*/  PLOP3.LUT P1, PT, PT, PT, UP0, 0x80, 0x0 ;  /* 0x000000000000781c */ /* 0x000fda0003f2f008 */
[----:B------:R-:W-:Y:S05]  /*2710*/  @!P1 BRA `(.L_x_24) ;  /* 0x0000001800e09947 */ /* 0x000fea0003800000 */
[----:B------:R-:W-:Y:S02]  /*2720*/  R2UR UR5, R7 ;  /* 0x00000000070572ca */ /* 0x000fe400000e0000 */
[----:B------:R-:W-:-:S11]  /*2730*/  R2UR UR6, R5 ;  /* 0x00000000050672ca */ /* 0x000fd600000e0000 */
[----:B------:R-:W-:-:S06]  /*2740*/  UISETP.GT.AND UP0, UPT, UR5, 0x80, UPT ;  /* 0x000000800500788c */ /* 0x000fcc000bf04270 */
[----:B------:R-:W-:-:S05]  /*2750*/  PLOP3.LUT P1, PT, PT, PT, UP0, 0x80, 0x0 ;  /* 0x000000000000781c */ /* 0x000fca0003f2f008 */
[----:B------:R-:W-:Y:S02]  /*2760*/  @!UP0 USHF.L.U32 UR8, UR6, 0xe, URZ ;  /* 0x0000000e06088899 */ /* 0x000fe4000800063f */
[----:B------:R-:W-:Y:S01]  /*2770*/  @!UP0 UMOV UR7, UR6 ;  /* 0x0000000600078c82 */ /* 0x000fe20008000000 */
[----:B------:R-:W-:-:S05]  /*2780*/  @!UP0 UMOV UR5, UR39 ;  /* 0x0000002700058c82 */ /* 0x000fca0008000000 */
[----:B------:R-:W-:Y:S05]  /*2790*/  @!P1 BRA `(.L_x_25) ;  /* 0x0000001000109947 */ /* 0x000fea0003800000 */
[----:B------:R-:W-:Y:S01]  /*27a0*/  UIADD3 UR5, UR41, -0x1, URZ ;  /* 0xffffffff29057890 */ /* 0x000fe2000fffe03f */
[----:B------:R-:W-:-:S05]  /*27b0*/  MOV R5, R4 ;  /* 0x0000000400057202 */ /* 0x000fca0000000f00 */
[----:B------:R-:W-:Y:S01]  /*27c0*/  IMAD.U32 R4, RZ, RZ, UR5 ;  /* 0x00000005ff047e24 */ /* 0x000fe2000f8e00ff */
[----:B------:R-:W-:-:S06]  /*27d0*/  UMOV UR5, UR39 ;  /* 0x0000002700057c82 */ /* 0x000fcc0008000000 */
.L_x_32:
[----:B------:R-:W-:Y:S01]  /*27e0*/  ULEA UR10, UR6, UR4, 0xa ;  /* 0x00000004060a7291 */ /* 0x000fe2000f8e503f */
[----:B------:R-:W-:Y:S01]  /*27f0*/  WARPGROUP.ARRIVE ;  /* 0x00000000000079c5 */ /* 0x000fe20000000000 */
[----:B------:R-:W-:Y:S01]  /*2800*/  UMOV UR11, 0x40000040 ;  /* 0x40000040000b7882 */ /* 0x000fe20000000000 */
[----:B------:R-:W-:Y:S01]  /*2810*/  UIADD3 UR7, UR6, 0x1, URZ ;  /* 0x0000000106077890 */ /* 0x000fe2000fffe03f */
[----:B------:R-:W-:-:S03]  /*2820*/  UMOV UR15, UR11 ;  /* 0x0000000b000f7c82 */ /* 0x000fc60008000000 */
[----:B------:R-:W-:Y:S01]  /*2830*/  UMOV UR14, UR10 ;  /* 0x0000000a000e7c82 */ /* 0x000fe20008000000 */
[----:B------:R-:W-:Y:S01]  /*2840*/  UISETP.NE.AND UP0, UPT, UR7, 0x7, UPT ;  /* 0x000000070700788c */ /* 0x000fe2000bf05270 */
[----:B------:R-:W-:Y:S03]  /*2850*/  HGMMA.64x128x16.F32.BF16 R88, R156, gdesc[UR8], R88, gsb0 ;  /* 0x01e000089c587df0 */ /* 0x000fe60008001858 */
[----:B------:R-:W-:Y:S02]  /*2860*/  USEL UR8, URZ, 0x1, UP0 ;  /* 0x000000013f087887 */ /* 0x000fe40008000000 */
[----:B------:R-:W-:-:S04]  /*2870*/  USEL UR7, UR7, URZ, UP0 ;  /* 0x0000003f07077287 */ /* 0x000fc80008000000 */
[----:B------:R-:W-:Y:S01]  /*2880*/  LOP3.LUT R5, R5, UR8, RZ, 0x3c, !PT ;  /* 0x0000000805057c12 */ /* 0x000fe2000f8e3cff */
[----:B------:R-:W-:Y:S02]  /*2890*/  WARPGROUP.DEPBAR.LE gsb0, 0x0 ;  /* 0x00008000000079c5 */ /* 0x000fe40000010000 */
[----:B------:R-:W-:-:S06]  /*28a0*/  WARPGROUP.ARRIVE ;  /* 0x00000000000079c5 */ /* 0x000fcc0000000000 */
[----:B------:R-:W-:Y:S03]  /*28b0*/  HGMMA.64x128x16.F32.BF16 R24, R160, gdesc[UR12], R24, gsb0 ;  /* 0x01e0000ca0187df0 */ /* 0x000fe60008001818 */
[----:B------:R-:W-:Y:S02]  /*28c0*/  WARPGROUP.DEPBAR.LE gsb0, 0x0 ;  /* 0x00008000000079c5 */ /* 0x000fe40000010000 */
[----:B------:R-:W-:Y:S05]  /*28d0*/  @!P0 BRA `(.L_x_26) ;  /* 0x0000000000048947 */ /* 0x000fea0003800000 */
[----:B------:R-:W-:Y:S01]  /*28e0*/  BPT.TRAP 0x1 ;  /* 0x000000040000795c */ /* 0x000fe20000300000 */
.L_x_26:
[----:B------:R-:W0:Y:S01]  /*28f0*/  S2UR UR9, SR_CgaCtaId ;  /* 0x00000000000979c3 */ /* 0x000e220000008800 */
[-C--:B------:R-:W-:Y:S01]  /*2900*/  F2FP.F16.E4M3.UNPACK_B R6, R11.reuse ;  /* 0x0000000bff06723e */ /* 0x080fe200020006ff */
[----:B------:R-:W-:Y:S01]  /*2910*/  UMOV UR8, 0x400 ;  /* 0x0000040000087882 */ /* 0x000fe20000000000 */
[----:B------:R-:W-:Y:S01]  /*2920*/  F2FP.F16.E4M3.UNPACK_B R11, R11.H1 ;  /* 0x0000000bff0b723e */ /* 0x000fe200030006ff */
[----:B------:R-:W-:Y:S01]  /*2930*/  UMOV UR15, 0x40000040 ;  /* 0x40000040000f7882 */ /* 0x000fe20000000000 */
[-C--:B------:R-:W-:Y:S01]  /*2940*/  F2FP.F16.E4M3.UNPACK_B R8, R12.reuse ;  /* 0x0000000cff08723e */ /* 0x080fe200020006ff */
[--C-:B------:R-:W-:Y:S01]  /*2950*/  HADD2.F32 R164, -RZ, R6.reuse.H0_H0 ;  /* 0x20000006ffa47230 */ /* 0x100fe20000004100 */
[----:B------:R-:W-:Y:S01]  /*2960*/  F2FP.F16.E4M3.UNPACK_B R12, R12.H1 ;  /* 0x0000000cff0c723e */ /* 0x000fe200030006ff */
[----:B------:R-:W-:Y:S02]  /*2970*/  HADD2.F32 R7, -RZ, R6.H1_H1 ;  /* 0x30000006ff077230 */ /* 0x000fe40000004100 */
[----:B------:R-:W-:-:S02]  /*2980*/  HADD2.F32 R165, -RZ, R11.H0_H0 ;  /* 0x2000000bffa57230 */ /* 0x000fc40000004100 */
[----:B------:R-:W-:Y:S01]  /*2990*/  HADD2.F32 R6, -RZ, R11.H1_H1 ;  /* 0x3000000bff067230 */ /* 0x000fe20000004100 */
[----:B------:R-:W-:Y:S01]  /*29a0*/  F2FP.BF16.F32.PACK_AB R164, R7, R164 ;  /* 0x000000a407a4723e */ /* 0x000fe200000010ff */
[----:B------:R-:W-:Y:S01]  /*29b0*/  HADD2.F32 R167, -RZ, R12.H0_H0 ;  /* 0x2000000cffa77230 */ /* 0x000fe20000004100 */
[----:B------:R-:W-:Y:S01]  /*29c0*/  F2FP.F16.E4M3.UNPACK_B R7, R9 ;  /* 0x00000009ff07723e */ /* 0x000fe200020006ff */
[--C-:B------:R-:W-:Y:S01]  /*29d0*/  HADD2.F32 R166, -RZ, R8.reuse.H0_H0 ;  /* 0x20000008ffa67230 */ /* 0x100fe20000004100 */
[----:B------:R-:W-:Y:S01]  /*29e0*/  F2FP.BF16.F32.PACK_AB R165, R6, R165 ;  /* 0x000000a506a5723e */ /* 0x000fe200000010ff */
[----:B------:R-:W-:Y:S01]  /*29f0*/  HADD2.F32 R11, -RZ, R8.H1_H1 ;  /* 0x30000008ff0b7230 */ /* 0x000fe20000004100 */
[----:B------:R-:W-:Y:S01]  /*2a00*/  SHF.L.U32 R6, R5, 0x1f, RZ ;  /* 0x0000001f05067819 */ /* 0x000fe200000006ff */
[----:B------:R-:W-:Y:S01]  /*2a10*/  HADD2.F32 R12, -RZ, R12.H1_H1 ;  /* 0x3000000cff0c7230 */ /* 0x000fe20000004100 */
[----:B------:R-:W-:Y:S02]  /*2a20*/  F2FP.F16.E4M3.UNPACK_B R9, R9.H1 ;  /* 0x00000009ff09723e */ /* 0x000fe400030006ff */
[----:B------:R-:W-:Y:S01]  /*2a30*/  F2FP.BF16.F32.PACK_AB R166, R11, R166 ;  /* 0x000000a60ba6723e */ /* 0x000fe200000010ff */
[----:B0-----:R-:W-:Y:S01]  /*2a40*/  ULEA UR9, UR9, UR8, 0x18 ;  /* 0x0000000809097291 */ /* 0x001fe2000f8ec03f */
[----:B------:R-:W-:Y:S01]  /*2a50*/  F2FP.BF16.F32.PACK_AB R167, R12, R167 ;  /* 0x000000a70ca7723e */ /* 0x000fe200000010ff */
[----:B------:R-:W-:Y:S01]  /*2a60*/  UIADD3 UR8, UR10, 0x2, URZ ;  /* 0x000000020a087890 */ /* 0x000fe2000fffe03f */
[-C--:B------:R-:W-:Y:S01]  /*2a70*/  F2FP.F16.E4M3.UNPACK_B R11, R10.reuse ;  /* 0x0000000aff0b723e */ /* 0x080fe200020006ff */
[----:B------:R-:W-:Y:S01]  /*2a80*/  ULEA UR11, UR7, UR9, 0x3 ;  /* 0x00000009070b7291 */ /* 0x000fe2000f8e183f */
[----:B------:R-:W-:Y:S01]  /*2a90*/  F2FP.F16.E4M3.UNPACK_B R10, R10.H1 ;  /* 0x0000000aff0a723e */ /* 0x000fe200030006ff */
[----:B------:R-:W-:-:S03]  /*2aa0*/  HADD2.F32 R8, -RZ, R9.H1_H1 ;  /* 0x30000009ff087230 */ /* 0x000fc60000004100 */
[----:B------:R-:W-:-:S04]  /*2ab0*/  UMOV UR14, UR8 ;  /* 0x00000008000e7c82 */ /* 0x000fc80008000000 */
[----:B------:R0:W1:Y:S01]  /*2ac0*/  SYNCS.PHASECHK.TRANS64.TRYWAIT P1, [UR11], R6 ;  /* 0x00000006ff0075a7 */ /* 0x000062000802014b */
[----:B------:R-:W-:-:S06]  /*2ad0*/  WARPGROUP.ARRIVE ;  /* 0x00000000000079c5 */ /* 0x000fcc0000000000 */
[----:B------:R-:W-:Y:S03]  /*2ae0*/  HGMMA.64x128x16.F32.BF16 R88, R164, gdesc[UR12], R88, gsb0 ;  /* 0x01e0000ca4587df0 */ /* 0x000fe60008001858 */
[----:B------:R-:W-:Y:S02]  /*2af0*/  WARPGROUP.DEPBAR.LE gsb0, 0x0 ;  /* 0x00008000000079c5 */ /* 0x000fe40000010000 */
[----:B------:R-:W-:Y:S02]  /*2b00*/  HADD2.F32 R164, -RZ, R7.H0_H0 ;  /* 0x20000007ffa47230 */ /* 0x000fe40000004100 */
[----:B------:R-:W-:Y:S02]  /*2b10*/  HADD2.F32 R166, -RZ, R11.H0_H0 ;  /* 0x2000000bffa67230 */ /* 0x000fe40000004100 */
[----:B------:R-:W-:Y:S02]  /*2b20*/  HADD2.F32 R167, -RZ, R10.H0_H0 ;  /* 0x2000000affa77230 */ /* 0x000fe40000004100 */
[----:B------:R-:W-:-:S02]  /*2b30*/  HADD2.F32 R7, -RZ, R7.H1_H1 ;  /* 0x30000007ff077230 */ /* 0x000fc40000004100 */
[----:B------:R-:W-:Y:S02]  /*2b40*/  HADD2.F32 R165, -RZ, R9.H0_H0 ;  /* 0x20000009ffa57230 */ /* 0x000fe40000004100 */
[----:B------:R-:W-:Y:S01]  /*2b50*/  HADD2.F32 R11, -RZ, R11.H1_H1 ;  /* 0x3000000bff0b7230 */ /* 0x000fe20000004100 */
[----:B------:R-:W-:Y:S01]  /*2b60*/  F2FP.BF16.F32.PACK_AB R164, R7, R164 ;  /* 0x000000a407a4723e */ /* 0x000fe200000010ff */
[----:B------:R-:W-:Y:S01]  /*2b70*/  HADD2.F32 R10, -RZ, R10.H1_H1 ;  /* 0x3000000aff0a7230 */ /* 0x000fe20000004100 */
[----:B------:R-:W-:Y:S01]  /*2b80*/  F2FP.BF16.F32.PACK_AB R165, R8, R165 ;  /* 0x000000a508a5723e */ /* 0x000fe200000010ff */
[----:B------:R-:W-:Y:S01]  /*2b90*/  IMAD.U32 R8, RZ, RZ, UR6 ;  /* 0x00000006ff087e24 */ /* 0x000fe2000f8e00ff */
[----:B------:R-:W-:Y:S01]  /*2ba0*/  F2FP.BF16.F32.PACK_AB R166, R11, R166 ;  /* 0x000000a60ba6723e */ /* 0x000fe200000010ff */
[----:B------:R-:W-:Y:S01]  /*2bb0*/  UIADD3 UR6, UR10, 0x4, URZ ;  /* 0x000000040a067890 */ /* 0x000fe2000fffe03f */
[----:B------:R-:W-:Y:S01]  /*2bc0*/  F2FP.BF16.F32.PACK_AB R167, R10, R167 ;  /* 0x000000a70aa7723e */ /* 0x000fe200000010ff */
[----:B------:R-:W-:-:S03]  /*2bd0*/  IMAD R7, R8, 0x4000, R13 ;  /* 0x0000400008077824 */ /* 0x000fc600078e020d */
[----:B------:R-:W-:Y:S02]  /*2be0*/  WARPGROUP.ARRIVE ;  /* 0x00000000000079c5 */ /* 0x000fe40000000000 */
[----:B------:R-:W-:-:S04]  /*2bf0*/  IADD3 R8, R7, UR9, R0 ;  /* 0x0000000907087c10 */ /* 0x000fc8000fffe000 */
[----:B------:R-:W-:Y:S01]  /*2c00*/  HGMMA.64x128x16.F32.BF16 R24, R164, gdesc[UR12], R24, gsb0 ;  /* 0x01e0000ca4187df0 */ /* 0x000fe20008001818 */
[----:B------:R-:W-:Y:S01]  /*2c10*/  UMOV UR14, UR6 ;  /* 0x00000006000e7c82 */ /* 0x000fe20008000000 */
[----:B------:R-:W-:Y:S01]  /*2c20*/  UMOV UR15, 0x40000040 ;  /* 0x40000040000f7882 */ /* 0x000fe20000000000 */
[----:B------:R-:W-:Y:S01]  /*2c30*/  UIADD3 UR6, UR10, 0x6, URZ ;  /* 0x000000060a067890 */ /* 0x000fe2000fffe03f */
[----:B------:R-:W-:Y:S02]  /*2c40*/  WARPGROUP.DEPBAR.LE gsb0, 0x0 ;  /* 0x00008000000079c5 */ /* 0x000fe40000010000 */
[----:B------:R-:W-:Y:S04]  /*2c50*/  LDS.U16 R7, [R8+0xa00] ;  /* 0x000a000008077984 */ /* 0x000fe80000000400 */
[----:B------:R-:W2:Y:S04]  /*2c60*/  LDS.U16 R10, [R8+0x800] ;  /* 0x00080000080a7984 */ /* 0x000ea80000000400 */
[----:B------:R-:W-:Y:S04]  /*2c70*/  LDS.U16 R9, [R8+0xa08] ;  /* 0x000a080008097984 */ /* 0x000fe80000000400 */
[----:B------:R-:W3:Y:S04]  /*2c80*/  LDS.U16 R12, [R8+0x808] ;  /* 0x00080800080c7984 */ /* 0x000ee80000000400 */
[----:B------:R-:W-:Y:S04]  /*2c90*/  LDS.U16 R11, [R8+0x2a00] ;  /* 0x002a0000080b7984 */ /* 0x000fe80000000400 */
[----:B------:R-:W4:Y:S04]  /*2ca0*/  LDS.U16 R14, [R8+0x2800] ;  /* 0x00280000080e7984 */ /* 0x000f280000000400 */
[----:B------:R-:W-:Y:S04]  /*2cb0*/  LDS.U16 R15, [R8+0x2a08] ;  /* 0x002a0800080f7984 */ /* 0x000fe80000000400 */
[----:B------:R-:W0:Y:S01]  /*2cc0*/  LDS.U16 R20, [R8+0x2808] ;  /* 0x0028080008147984 */ /* 0x000e220000000400 */
[----:B--2---:R-:W-:-:S04]  /*2cd0*/  PRMT R7, R10, 0x5410, R7 ;  /* 0x000054100a077816 */ /* 0x004fc80000000007 */
[-C--:B------:R-:W-:Y:S02]  /*2ce0*/  F2FP.F16.E4M3.UNPACK_B R10, R7.reuse ;  /* 0x00000007ff0a723e */ /* 0x080fe400020006ff */
[----:B------:R-:W-:Y:S02]  /*2cf0*/  F2FP.F16.E4M3.UNPACK_B R7, R7.H1 ;  /* 0x00000007ff07723e */ /* 0x000fe400030006ff */
[----:B---3--:R-:W-:Y:S01]  /*2d00*/  PRMT R9, R12, 0x5410, R9 ;  /* 0x000054100c097816 */ /* 0x008fe20000000009 */
[--C-:B------:R-:W-:Y:S02]  /*2d10*/  HADD2.F32 R164, -RZ, R10.reuse.H0_H0 ;  /* 0x2000000affa47230 */ /* 0x100fe40000004100 */
[----:B------:R-:W-:Y:S01]  /*2d20*/  HADD2.F32 R21, -RZ, R10.H1_H1 ;  /* 0x3000000aff157230 */ /* 0x000fe20000004100 */
[-C--:B------:R-:W-:Y:S01]  /*2d30*/  F2FP.F16.E4M3.UNPACK_B R12, R9.reuse ;  /* 0x00000009ff0c723e */ /* 0x080fe200020006ff */
[--C-:B------:R-:W-:Y:S01]  /*2d40*/  HADD2.F32 R165, -RZ, R7.reuse.H0_H0 ;  /* 0x20000007ffa57230 */ /* 0x100fe20000004100 */
[----:B------:R-:W-:Y:S01]  /*2d50*/  F2FP.F16.E4M3.UNPACK_B R9, R9.H1 ;  /* 0x00000009ff09723e */ /* 0x000fe200030006ff */
[----:B------:R-:W-:Y:S01]  /*2d60*/  HADD2.F32 R10, -RZ, R7.H1_H1 ;  /* 0x30000007ff0a7230 */ /* 0x000fe20000004100 */
[----:B------:R-:W-:Y:S01]  /*2d70*/  F2FP.BF16.F32.PACK_AB R164, R21, R164 ;  /* 0x000000a415a4723e */ /* 0x000fe200000010ff */
[--C-:B------:R-:W-:Y:S01]  /*2d80*/  HADD2.F32 R166, -RZ, R12.reuse.H0_H0 ;  /* 0x2000000cffa67230 */ /* 0x100fe20000004100 */
[----:B----4-:R-:W-:Y:S01]  /*2d90*/  PRMT R11, R14, 0x5410, R11 ;  /* 0x000054100e0b7816 */ /* 0x010fe2000000000b */
[----:B------:R-:W-:Y:S01]  /*2da0*/  HADD2.F32 R7, -RZ, R12.H1_H1 ;  /* 0x3000000cff077230 */ /* 0x000fe20000004100 */
[----:B------:R-:W-:Y:S01]  /*2db0*/  F2FP.BF16.F32.PACK_AB R165, R10, R165 ;  /* 0x000000a50aa5723e */ /* 0x000fe200000010ff */
[----:B------:R-:W-:-:S02]  /*2dc0*/  HADD2.F32 R167, -RZ, R9.H0_H0 ;  /* 0x20000009ffa77230 */ /* 0x000fc40000004100 */
[----:B------:R-:W-:Y:S01]  /*2dd0*/  HADD2.F32 R12, -RZ, R9.H1_H1 ;  /* 0x30000009ff0c7230 */ /* 0x000fe20000004100 */
[----:B------:R-:W-:Y:S02]  /*2de0*/  F2FP.BF16.F32.PACK_AB R166, R7, R166 ;  /* 0x000000a607a6723e */ /* 0x000fe400000010ff */
[----:B0-----:R-:W-:Y:S01]  /*2df0*/  PRMT R15, R20, 0x5410, R15 ;  /* 0x00005410140f7816 */ /* 0x001fe2000000000f */
[----:B------:R-:W-:Y:S01]  /*2e00*/  IMAD.IADD R20, R3, 0x1, R8 ;  /* 0x0000000103147824 */ /* 0x000fe200078e0208 */
[----:B------:R-:W-:Y:S02]  /*2e10*/  F2FP.BF16.F32.PACK_AB R167, R12, R167 ;  /* 0x000000a70ca7723e */ /* 0x000fe400000010ff */
[----:B------:R-:W-:Y:S02]  /*2e20*/  F2FP.F16.E4M3.UNPACK_B R7, R11 ;  /* 0x0000000bff07723e */ /* 0x000fe400020006ff */
[----:B------:R-:W-:Y:S01]  /*2e30*/  WARPGROUP.ARRIVE ;  /* 0x00000000000079c5 */ /* 0x000fe20000000000 */
[----:B------:R-:W-:-:S02]  /*2e40*/  F2FP.F16.E4M3.UNPACK_B R9, R15 ;  /* 0x0000000fff09723e */ /* 0x000fc400020006ff */
[----:B------:R-:W-:Y:S02]  /*2e50*/  F2FP.F16.E4M3.UNPACK_B R11, R11.H1 ;  /* 0x0000000bff0b723e */ /* 0x000fe400030006ff */
[----:B------:R-:W-:Y:S01]  /*2e60*/  F2FP.F16.E4M3.UNPACK_B R15, R15.H1 ;  /* 0x0000000fff0f723e */ /* 0x000fe200030006ff */
[----:B------:R-:W-:Y:S02]  /*2e70*/  HGMMA.64x128x16.F32.BF16 R88, R164, gdesc[UR12], R88, gsb0 ;  /* 0x01e0000ca4587df0 */ /* 0x000fe40008001858 */
[----:B------:R-:W-:Y:S02]  /*2e80*/  HADD2.F32 R10, -RZ, R11.H1_H1 ;  /* 0x3000000bff0a7230 */ /* 0x000fe40000004100 */
[----:B------:R-:W-:Y:S01]  /*2e90*/  HADD2.F32 R12, -RZ, R15.H1_H1 ;  /* 0x3000000fff0c7230 */ /* 0x000fe20000004100 */
[----:B------:R-:W-:Y:S02]  /*2ea0*/  WARPGROUP.DEPBAR.LE gsb0, 0x0 ;  /* 0x00008000000079c5 */ /* 0x000fe40000010000 */
[----:B------:R-:W-:-:S02]  /*2eb0*/  HADD2.F32 R164, -RZ, R7.H0_H0 ;  /* 0x20000007ffa47230 */ /* 0x000fc40000004100 */
[----:B------:R-:W-:Y:S02]  /*2ec0*/  HADD2.F32 R166, -RZ, R9.H0_H0 ;  /* 0x20000009ffa67230 */ /* 0x000fe40000004100 */
[----:B------:R-:W-:Y:S02]  /*2ed0*/  HADD2.F32 R7, -RZ, R7.H1_H1 ;  /* 0x30000007ff077230 */ /* 0x000fe40000004100 */
[----:B------:R-:W-:Y:S02]  /*2ee0*/  HADD2.F32 R165, -RZ, R11.H0_H0 ;  /* 0x2000000bffa57230 */ /* 0x000fe40000004100 */
[----:B------:R-:W-:Y:S01]  /*2ef0*/  HADD2.F32 R9, -RZ, R9.H1_H1 ;  /* 0x30000009ff097230 */ /* 0x000fe20000004100 */
[----:B------:R-:W-:Y:S01]  /*2f00*/  F2FP.BF16.F32.PACK_AB R164, R7, R164 ;  /* 0x000000a407a4723e */ /* 0x000fe200000010ff */
[----:B------:R-:W-:Y:S01]  /*2f10*/  HADD2.F32 R167, -RZ, R15.H0_H0 ;  /* 0x2000000fffa77230 */ /* 0x000fe20000004100 */
[----:B------:R-:W-:Y:S02]  /*2f20*/  F2FP.BF16.F32.PACK_AB R165, R10, R165 ;  /* 0x000000a50aa5723e */ /* 0x000fe400000010ff */
[----:B------:R-:W-:-:S02]  /*2f30*/  F2FP.BF16.F32.PACK_AB R166, R9, R166 ;  /* 0x000000a609a6723e */ /* 0x000fc400000010ff */
[----:B------:R-:W-:-:S04]  /*2f40*/  F2FP.BF16.F32.PACK_AB R167, R12, R167 ;  /* 0x000000a70ca7723e */ /* 0x000fc800000010ff */
[----:B------:R-:W-:-:S06]  /*2f50*/  WARPGROUP.ARRIVE ;  /* 0x00000000000079c5 */ /* 0x000fcc0000000000 */
[----:B------:R-:W-:Y:S01]  /*2f60*/  HGMMA.64x128x16.F32.BF16 R24, R164, gdesc[UR12], R24, gsb0 ;  /* 0x01e0000ca4187df0 */ /* 0x000fe20008001818 */
[----:B------:R-:W-:Y:S01]  /*2f70*/  UMOV UR14, UR6 ;  /* 0x00000006000e7c82 */ /* 0x000fe20008000000 */
[----:B------:R-:W-:Y:S01]  /*2f80*/  UMOV UR15, 0x40000040 ;  /* 0x40000040000f7882 */ /* 0x000fe20000000000 */
[----:B------:R-:W-:Y:S02]  /*2f90*/  WARPGROUP.DEPBAR.LE gsb0, 0x0 ;  /* 0x00008000000079c5 */ /* 0x000fe40000010000 */
[----:B------:R-:W-:Y:S04]  /*2fa0*/  LDS.U16 R7, [R20+0xa00] ;  /* 0x000a000014077984 */ /* 0x000fe80000000400 */
[----:B------:R-:W0:Y:S04]  /*2fb0*/  LDS.U16 R8, [R20+0x800] ;  /* 0x0008000014087984 */ /* 0x000e280000000400 */
[----:B------:R-:W-:Y:S04]  /*2fc0*/  LDS.U16 R9, [R20+0xa08] ;  /* 0x000a080014097984 */ /* 0x000fe80000000400 */
[----:B------:R-:W2:Y:S04]  /*2fd0*/  LDS.U16 R10, [R20+0x808] ;  /* 0x00080800140a7984 */ /* 0x000ea80000000400 */
[----:B------:R-:W-:Y:S04]  /*2fe0*/  LDS.U16 R14, [R20+0x2a08] ;  /* 0x002a0800140e7984 */ /* 0x000fe80000000400 */
[----:B------:R-:W3:Y:S04]  /*2ff0*/  LDS.U16 R15, [R20+0x2808] ;  /* 0x00280800140f7984 */ /* 0x000ee80000000400 */
[----:B------:R-:W-:Y:S04]  /*3000*/  LDS.U16 R11, [R20+0x2a00] ;  /* 0x002a0000140b7984 */ /* 0x000fe80000000400 */
[----:B------:R-:W4:Y:S01]  /*3010*/  LDS.U16 R12, [R20+0x2800] ;  /* 0x00280000140c7984 */ /* 0x000f220000000400 */
[----:B0-----:R-:W-:-:S04]  /*3020*/  PRMT R7, R8, 0x5410, R7 ;  /* 0x0000541008077816 */ /* 0x001fc80000000007 */
[-C--:B------:R-:W-:Y:S02]  /*3030*/  F2FP.F16.E4M3.UNPACK_B R8, R7.reuse ;  /* 0x00000007ff08723e */ /* 0x080fe400020006ff */
[----:B------:R-:W-:Y:S02]  /*3040*/  F2FP.F16.E4M3.UNPACK_B R7, R7.H1 ;  /* 0x00000007ff07723e */ /* 0x000fe400030006ff */
[----:B--2---:R-:W-:Y:S01]  /*3050*/  PRMT R9, R10, 0x5410, R9 ;  /* 0x000054100a097816 */ /* 0x004fe20000000009 */
[----:B------:R-:W-:Y:S02]  /*3060*/  HADD2.F32 R164, -RZ, R8.H0_H0 ;  /* 0x20000008ffa47230 */ /* 0x000fe40000004100 */
[----:B------:R-:W-:Y:S01]  /*3070*/  HADD2.F32 R165, -RZ, R7.H0_H0 ;  /* 0x20000007ffa57230 */ /* 0x000fe20000004100 */
[-C--:B------:R-:W-:Y:S02]  /*3080*/  F2FP.F16.E4M3.UNPACK_B R10, R9.reuse ;  /* 0x00000009ff0a723e */ /* 0x080fe400020006ff */
[----:B------:R-:W-:-:S02]  /*3090*/  F2FP.F16.E4M3.UNPACK_B R9, R9.H1 ;  /* 0x00000009ff09723e */ /* 0x000fc400030006ff */
[----:B---3--:R-:W-:Y:S01]  /*30a0*/  PRMT R14, R15, 0x5410, R14 ;  /* 0x000054100f0e7816 */ /* 0x008fe2000000000e */
[----:B------:R-:W-:Y:S02]  /*30b0*/  HADD2.F32 R15, -RZ, R8.H1_H1 ;  /* 0x30000008ff0f7230 */ /* 0x000fe40000004100 */
[----:B------:R-:W-:Y:S02]  /*30c0*/  HADD2.F32 R8, -RZ, R7.H1_H1 ;  /* 0x30000007ff087230 */ /* 0x000fe40000004100 */
[--C-:B------:R-:W-:Y:S01]  /*30d0*/  HADD2.F32 R166, -RZ, R10.reuse.H0_H0 ;  /* 0x2000000affa67230 */ /* 0x100fe20000004100 */
[----:B------:R-:W-:Y:S01]  /*30e0*/  F2FP.BF16.F32.PACK_AB R164, R15, R164 ;  /* 0x000000a40fa4723e */ /* 0x000fe200000010ff */
[----:B------:R-:W-:Y:S01]  /*30f0*/  HADD2.F32 R7, -RZ, R10.H1_H1 ;  /* 0x3000000aff077230 */ /* 0x000fe20000004100 */
[----:B------:R-:W-:Y:S01]  /*3100*/  F2FP.BF16.F32.PACK_AB R165, R8, R165 ;  /* 0x000000a508a5723e */ /* 0x000fe200000010ff */
[--C-:B------:R-:W-:Y:S01]  /*3110*/  HADD2.F32 R167, -RZ, R9.reuse.H0_H0 ;  /* 0x20000009ffa77230 */ /* 0x100fe20000004100 */
[----:B----4-:R-:W-:Y:S01]  /*3120*/  PRMT R11, R12, 0x5410, R11 ;  /* 0x000054100c0b7816 */ /* 0x010fe2000000000b */
[----:B------:R-:W-:Y:S01]  /*3130*/  HADD2.F32 R10, -RZ, R9.H1_H1 ;  /* 0x30000009ff0a7230 */ /* 0x000fe20000004100 */
[----:B------:R-:W-:-:S02]  /*3140*/  F2FP.BF16.F32.PACK_AB R166, R7, R166 ;  /* 0x000000a607a6723e */ /* 0x000fc400000010ff */
[-C--:B------:R-:W-:Y:S02]  /*3150*/  F2FP.F16.E4M3.UNPACK_B R9, R14.reuse ;  /* 0x0000000eff09723e */ /* 0x080fe400020006ff */
[----:B------:R-:W-:Y:S02]  /*3160*/  F2FP.BF16.F32.PACK_AB R167, R10, R167 ;  /* 0x000000a70aa7723e */ /* 0x000fe400000010ff */
[-C--:B------:R-:W-:Y:S02]  /*3170*/  F2FP.F16.E4M3.UNPACK_B R7, R11.reuse ;  /* 0x0000000bff07723e */ /* 0x080fe400020006ff */
[----:B------:R-:W-:Y:S01]  /*3180*/  WARPGROUP.ARRIVE ;  /* 0x00000000000079c5 */ /* 0x000fe20000000000 */
[----:B------:R-:W-:Y:S02]  /*3190*/  F2FP.F16.E4M3.UNPACK_B R14, R14.H1 ;  /* 0x0000000eff0e723e */ /* 0x000fe400030006ff */
[----:B------:R-:W-:-:S03]  /*31a0*/  F2FP.F16.E4M3.UNPACK_B R11, R11.H1 ;  /* 0x0000000bff0b723e */ /* 0x000fc600030006ff */
[----:B------:R-:W-:Y:S02]  /*31b0*/  HGMMA.64x128x16.F32.BF16 R88, R164, gdesc[UR12], R88, gsb0 ;  /* 0x01e0000ca4587df0 */ /* 0x000fe40008001858 */
[----:B------:R-:W-:Y:S01]  /*31c0*/  HADD2.F32 R8, -RZ, R11.H1_H1 ;  /* 0x3000000bff087230 */ /* 0x000fe20000004100 */
        /* <DEDUP_REMOVED lines=9> */
[----:B------:R-:W-:Y:S02]  /*3260*/  F2FP.BF16.F32.PACK_AB R165, R8, R165 ;  /* 0x000000a508a5723e */ /* 0x000fe400000010ff */
[----:B------:R-:W-:Y:S02]  /*3270*/  F2FP.BF16.F32.PACK_AB R166, R9, R166 ;  /* 0x000000a609a6723e */ /* 0x000fe400000010ff */
[----:B------:R-:W-:-:S04]  /*3280*/  F2FP.BF16.F32.PACK_AB R167, R14, R167 ;  /* 0x000000a70ea7723e */ /* 0x000fc800000010ff */
[----:B------:R-:W-:-:S06]  /*3290*/  WARPGROUP.ARRIVE ;  /* 0x00000000000079c5 */ /* 0x000fcc0000000000 */
[----:B------:R-:W-:Y:S03]  /*32a0*/  HGMMA.64x128x16.F32.BF16 R24, R164, gdesc[UR12], R24, gsb0 ;  /* 0x01e0000ca4187df0 */ /* 0x000fe60008001818 */
[----:B------:R-:W-:Y:S02]  /*32b0*/  WARPGROUP.DEPBAR.LE gsb0, 0x0 ;  /* 0x00008000000079c5 */ /* 0x000fe40000010000 */
[----:B-1----:R-:W-:Y:S05]  /*32c0*/  @!P0 BRA `(.L_x_27) ;  /* 0x0000000000048947 */ /* 0x002fea0003800000 */
[----:B------:R-:W-:Y:S01]  /*32d0*/  BPT.TRAP 0x1 ;  /* 0x000000040000795c */ /* 0x000fe20000300000 */
.L_x_27:
[----:B------:R-:W-:Y:S02]  /*32e0*/  UISETP.GT.U32.AND UP0, UPT, UR40, 0x1, UPT ;  /* 0x000000012800788c */ /* 0x000fe4000bf04070 */
[----:B------:R-:W-:-:S04]  /*32f0*/  ULEA UR6, UR5, UR9, 0x3 ;  /* 0x0000000905067291 */ /* 0x000fc8000f8e183f */
[----:B------:R-:W-:Y:S01]  /*3300*/  UIADD3 UR6, UR6, 0x38, URZ ;  /* 0x0000003806067890 */ /* 0x000fe2000fffe03f */
[----:B------:R-:W-:-:S03]  /*3310*/  PLOP3.LUT P2, PT, PT, PT, UP0, 0x80, 0x0 ;  /* 0x000000000000781c */ /* 0x000fc60003f4f008 */
[----:B------:R-:W-:-:S09]  /*3320*/  UPRMT UR6, URZ, 0x654, UR6 ;  /* 0x000006543f067896 */ /* 0x000fd20008000006 */
[----:B------:R-:W-:Y:S01]  /*3330*/  SYNCS.ARRIVE.TRANS64.RED.A1T0 RZ, [UR6], RZ ;  /* 0x000000ffffff79a7 */ /* 0x000fe20008100406 */
[----:B------:R-:W-:Y:S05]  /*3340*/  @P2 BRA `(.L_x_28) ;  /* 0x0000000000042947 */ /* 0x000fea0003800000 */
[----:B------:R-:W-:Y:S01]  /*3350*/  BPT.TRAP 0x1 ;  /* 0x000000040000795c */ /* 0x000fe20000300000 */
.L_x_28:
[----:B------:R-:W-:-:S04]  /*3360*/  UIADD3 UR5, UR5, 0x1, URZ ;  /* 0x0000000105057890 */ /* 0x000fc8000fffe03f */
[----:B------:R-:W-:-:S04]  /*3370*/  UISETP.NE.AND UP0, UPT, UR5, 0x7, UPT ;  /* 0x000000070500788c */ /* 0x000fc8000bf05270 */
[----:B------:R-:W-:Y:S01]  /*3380*/  USEL UR5, UR5, URZ, UP0 ;  /* 0x0000003f05057287 */ /* 0x000fe20008000000 */
[----:B------:R-:W-:Y:S11]  /*3390*/  @!P0 BRA `(.L_x_29) ;  /* 0x0000000000048947 */ /* 0x000ff60003800000 */
[----:B------:R-:W-:Y:S01]  /*33a0*/  BPT.TRAP 0x1 ;  /* 0x000000040000795c */ /* 0x000fe20000300000 */
.L_x_29:
[----:B------:R-:W-:Y:S05]  /*33b0*/  @P1 BRA `(.L_x_30) ;  /* 0x0000000000081947 */ /* 0x000fea0003800000 */
[----:B------:R-:W0:Y:S02]  /*33c0*/  SYNCS.PHASECHK.TRANS64.TRYWAIT P1, [UR11], R6 ;  /* 0x00000006ff0075a7 */ /* 0x000e24000802014b */
[----:B0-----:R-:W-:Y:S05]  /*33d0*/  @!P1 BRA `(.L_x_31) ;  /* 0x000000b800dc9947 */ /* 0x001fea0003800000 */
.L_x_30:
[----:B------:R-:W-:Y:S01]  /*33e0*/  USHF.L.U32 UR8, UR7, 0xe, URZ ;  /* 0x0000000e07087899 */ /* 0x000fe2000800063f */
[C---:B------:R-:W-:Y:S01]  /*33f0*/  ISETP.GT.AND P1, PT, R4.reuse, 0x2, PT ;  /* 0x000000020400780c */ /* 0x040fe20003f24270 */
[----:B------:R-:W-:Y:S01]  /*3400*/  UMOV UR6, UR7 ;  /* 0x0000000700067c82 */ /* 0x000fe20008000000 */
[----:B------:R-:W-:-:S03]  /*3410*/  VIADD R4, R4, 0xffffffff ;  /* 0xffffffff04047836 */ /* 0x000fc60000000000 */
[----:B0-----:R-:W-:-:S05]  /*3420*/  LOP3.LUT R6, R0, UR8, RZ, 0xfc, !PT ;  /* 0x0000000800067c12 */ /* 0x001fca000f8efcff */
[----:B------:R-:W-:Y:S01]  /*3430*/  LDS.U16 R7, [R6+UR9+0xa00] ;  /* 0x000a000906077984 */ /* 0x000fe20008000400 */
[----:B------:R-:W-:-:S03]  /*3440*/  VIADD R8, R6, UR9 ;  /* 0x0000000906087c36 */ /* 0x000fc60008000000 */
[----:B------:R-:W0:Y:S01]  /*3450*/  LDS.U16 R10, [R6+UR9+0x800] ;  /* 0x00080009060a7984 */ /* 0x000e220008000400 */
[----:B------:R-:W-:-:S03]  /*3460*/  IMAD.IADD R158, R3, 0x1, R8 ;  /* 0x00000001039e7824 */ /* 0x000fc600078e0208 */
[----:B------:R-:W-:Y:S04]  /*3470*/  LDS.U16 R9, [R6+UR9+0xa08] ;  /* 0x000a080906097984 */ /* 0x000fe80008000400 */
[----:B------:R-:W1:Y:S04]  /*3480*/  LDS.U16 R12, [R6+UR9+0x808] ;  /* 0x00080809060c7984 */ /* 0x000e680008000400 */
[----:B------:R-:W-:Y:S04]  /*3490*/  LDS.U16 R8, [R6+UR9+0x2a00] ;  /* 0x002a000906087984 */ /* 0x000fe80008000400 */
[----:B------:R-:W2:Y:S04]  /*34a0*/  LDS.U16 R11, [R6+UR9+0x2800] ;  /* 0x00280009060b7984 */ /* 0x000ea80008000400 */
[----:B------:R-:W-:Y:S04]  /*34b0*/  LDS.U16 R14, [R6+UR9+0x2a08] ;  /* 0x002a0809060e7984 */ /* 0x000fe80008000400 */
[----:B------:R1:W3:Y:S04]  /*34c0*/  LDS.U16 R15, [R6+UR9+0x2808] ;  /* 0x00280809060f7984 */ /* 0x0002e80008000400 */
[----:B------:R-:W-:Y:S04]  /*34d0*/  LDS.U16 R20, [R158+0xa00] ;  /* 0x000a00009e147984 */ /* 0x000fe80000000400 */
[----:B------:R-:W4:Y:S04]  /*34e0*/  LDS.U16 R21, [R158+0x800] ;  /* 0x000800009e157984 */ /* 0x000f280000000400 */
[----:B------:R-:W-:Y:S04]  /*34f0*/  LDS.U16 R154, [R158+0xa08] ;  /* 0x000a08009e9a7984 */ /* 0x000fe80000000400 */
[----:B------:R-:W4:Y:S01]  /*3500*/  LDS.U16 R155, [R158+0x808] ;  /* 0x000808009e9b7984 */ /* 0x000f220000000400 */
[----:B0-----:R-:W-:-:S03]  /*3510*/  PRMT R7, R10, 0x5410, R7 ;  /* 0x000054100a077816 */ /* 0x001fc60000000007 */
[----:B------:R-:W-:Y:S04]  /*3520*/  LDS.U16 R156, [R158+0x2a00] ;  /* 0x002a00009e9c7984 */ /* 0x000fe80000000400 */
[----:B------:R-:W0:Y:S01]  /*3530*/  LDS.U16 R157, [R158+0x2800] ;  /* 0x002800009e9d7984 */ /* 0x000e220000000400 */
[----:B-1----:R-:W-:-:S03]  /*3540*/  PRMT R6, R12, 0x5410, R9 ;  /* 0x000054100c067816 */ /* 0x002fc60000000009 */
[----:B------:R-:W-:Y:S04]  /*3550*/  LDS.U16 R10, [R158+0x2a08] ;  /* 0x002a08009e0a7984 */ /* 0x000fe80000000400 */
[----:B------:R1:W0:Y:S01]  /*3560*/  LDS.U16 R165, [R158+0x2808] ;  /* 0x002808009ea57984 */ /* 0x0002220000000400 */
[----:B--2---:R-:W-:Y:S02]  /*3570*/  PRMT R8, R11, 0x5410, R8 ;  /* 0x000054100b087816 */ /* 0x004fe40000000008 */
[----:B---3--:R-:W-:Y:S02]  /*3580*/  PRMT R14, R15, 0x5410, R14 ;  /* 0x000054100f0e7816 */ /* 0x008fe4000000000e */
[-C--:B------:R-:W-:Y:S02]  /*3590*/  F2FP.F16.E4M3.UNPACK_B R15, R7.reuse ;  /* 0x00000007ff0f723e */ /* 0x080fe400020006ff */
[----:B------:R-:W-:-:S02]  /*35a0*/  F2FP.F16.E4M3.UNPACK_B R7, R7.H1 ;  /* 0x00000007ff07723e */ /* 0x000fc400030006ff */
[----:B----4-:R-:W-:Y:S02]  /*35b0*/  PRMT R11, R21, 0x5410, R20 ;  /* 0x00005410150b7816 */ /* 0x010fe40000000014 */
[-C--:B------:R-:W-:Y:S02]  /*35c0*/  F2FP.F16.E4M3.UNPACK_B R20, R6.reuse ;  /* 0x00000006ff14723e */ /* 0x080fe400020006ff */
[----:B------:R-:W-:Y:S01]  /*35d0*/  F2FP.F16.E4M3.UNPACK_B R21, R6.H1 ;  /* 0x00000006ff15723e */ /* 0x000fe200030006ff */
[----:B------:R-:W-:Y:S02]  /*35e0*/  HADD2.F32 R6, -RZ, R7.H1_H1 ;  /* 0x30000007ff067230 */ /* 0x000fe40000004100 */
[----:B-1----:R-:W-:Y:S01]  /*35f0*/  HADD2.F32 R158, -RZ, R20.H0_H0 ;  /* 0x20000014ff9e7230 */ /* 0x002fe20000004100 */
[----:B------:R-:W-:Y:S01]  /*3600*/  PRMT R12, R155, 0x5410, R154 ;  /* 0x000054109b0c7816 */ /* 0x000fe2000000009a */
[----:B------:R-:W-:Y:S01]  /*3610*/  HADD2.F32 R159, -RZ, R21.H0_H0 ;  /* 0x20000015ff9f7230 */ /* 0x000fe20000004100 */
[----:B------:R-:W-:-:S02]  /*3620*/  F2FP.F16.E4M3.UNPACK_B R154, R8 ;  /* 0x00000008ff9a723e */ /* 0x000fc400020006ff */
[----:B------:R-:W-:Y:S02]  /*3630*/  F2FP.F16.E4M3.UNPACK_B R155, R14 ;  /* 0x0000000eff9b723e */ /* 0x000fe400020006ff */
[----:B------:R-:W-:Y:S01]  /*3640*/  F2FP.F16.E4M3.UNPACK_B R8, R8.H1 ;  /* 0x00000008ff08723e */ /* 0x000fe200030006ff */
[----:B------:R-:W-:Y:S01]  /*3650*/  HADD2.F32 R160, -RZ, R154.H0_H0 ;  /* 0x2000009affa07230 */ /* 0x000fe20000004100 */
[----:B------:R-:W-:Y:S01]  /*3660*/  F2FP.F16.E4M3.UNPACK_B R14, R14.H1 ;  /* 0x0000000eff0e723e */ /* 0x000fe200030006ff */
[----:B------:R-:W-:Y:S01]  /*3670*/  HADD2.F32 R162, -RZ, R155.H0_H0 ;  /* 0x2000009bffa27230 */ /* 0x000fe20000004100 */
[----:B0-----:R-:W-:Y:S01]  /*3680*/  PRMT R9, R157, 0x5410, R156 ;  /* 0x000054109d097816 */ /* 0x001fe2000000009c */
[----:B------:R-:W-:Y:S02]  /*3690*/  HADD2.F32 R157, -RZ, R7.H0_H0 ;  /* 0x20000007ff9d7230 */ /* 0x000fe40000004100 */
[----:B------:R-:W-:Y:S02]  /*36a0*/  HADD2.F32 R7, -RZ, R20.H1_H1 ;  /* 0x30000014ff077230 */ /* 0x000fe40000004100 */
[----:B------:R-:W-:Y:S01]  /*36b0*/  HADD2.F32 R156, -RZ, R15.H0_H0 ;  /* 0x2000000fff9c7230 */ /* 0x000fe20000004100 */
[----:B------:R-:W-:Y:S01]  /*36c0*/  F2FP.BF16.F32.PACK_AB R157, R6, R157 ;  /* 0x0000009d069d723e */ /* 0x000fe200000010ff */
[----:B------:R-:W-:Y:S01]  /*36d0*/  HADD2.F32 R20, -RZ, R21.H1_H1 ;  /* 0x30000015ff147230 */ /* 0x000fe20000004100 */
[----:B------:R-:W-:Y:S01]  /*36e0*/  F2FP.BF16.F32.PACK_AB R158, R7, R158 ;  /* 0x0000009e079e723e */ /* 0x000fe200000010ff */
[----:B------:R-:W-:Y:S01]  /*36f0*/  HADD2.F32 R161, -RZ, R8.H0_H0 ;  /* 0x20000008ffa17230 */ /* 0x000fe20000004100 */
[----:B------:R-:W-:Y:S01]  /*3700*/  PRMT R10, R165, 0x5410, R10 ;  /* 0x00005410a50a7816 */ /* 0x000fe2000000000a */
[----:B------:R-:W-:Y:S01]  /*3710*/  HADD2.F32 R163, -RZ, R14.H0_H0 ;  /* 0x2000000effa37230 */ /* 0x000fe20000004100 */
[----:B------:R-:W-:Y:S01]  /*3720*/  F2FP.BF16.F32.PACK_AB R159, R20, R159 ;  /* 0x0000009f149f723e */ /* 0x000fe200000010ff */
[----:B------:R-:W-:-:S02]  /*3730*/  HADD2.F32 R15, -RZ, R15.H1_H1 ;  /* 0x3000000fff0f7230 */ /* 0x000fc40000004100 */
[----:B------:R-:W-:Y:S02]  /*3740*/  HADD2.F32 R21, -RZ, R154.H1_H1 ;  /* 0x3000009aff157230 */ /* 0x000fe40000004100 */
[----:B------:R-:W-:Y:S01]  /*3750*/  HADD2.F32 R8, -RZ, R8.H1_H1 ;  /* 0x30000008ff087230 */ /* 0x000fe20000004100 */
[----:B------:R-:W-:Y:S01]  /*3760*/  F2FP.BF16.F32.PACK_AB R156, R15, R156 ;  /* 0x0000009c0f9c723e */ /* 0x000fe200000010ff */
[----:B------:R-:W-:Y:S01]  /*3770*/  HADD2.F32 R155, -RZ, R155.H1_H1 ;  /* 0x3000009bff9b7230 */ /* 0x000fe20000004100 */
[----:B------:R-:W-:Y:S01]  /*3780*/  F2FP.BF16.F32.PACK_AB R160, R21, R160 ;  /* 0x000000a015a0723e */ /* 0x000fe200000010ff */
[----:B------:R-:W-:Y:S01]  /*3790*/  HADD2.F32 R14, -RZ, R14.H1_H1 ;  /* 0x3000000eff0e7230 */ /* 0x000fe20000004100 */
[----:B------:R-:W-:Y:S02]  /*37a0*/  F2FP.BF16.F32.PACK_AB R161, R8, R161 ;  /* 0x000000a108a1723e */ /* 0x000fe400000010ff */
[----:B------:R-:W-:Y:S02]  /*37b0*/  F2FP.BF16.F32.PACK_AB R162, R155, R162 ;  /* 0x000000a29ba2723e */ /* 0x000fe400000010ff */
[----:B------:R-:W-:Y:S01]  /*37c0*/  F2FP.BF16.F32.PACK_AB R163, R14, R163 ;  /* 0x000000a30ea3723e */ /* 0x000fe200000010ff */
[----:B------:R-:W-:Y:S06]  /*37d0*/  @P1 BRA `(.L_x_32) ;  /* 0xfffffff000001947 */ /* 0x000fec000383ffff */
.L_x_25:
[----:B------:R-:W-:Y:S01]  /*37e0*/  ULEA UR4, UR7, UR4, 0xa ;  /* 0x0000000407047291 */ /* 0x000fe2000f8e503f */
[----:B------:R-:W-:Y:S01]  /*37f0*/  WARPGROUP.ARRIVE ;  /* 0x00000000000079c5 */ /* 0x000fe20000000000 */
[-C--:B------:R-:W-:Y:S01]  /*3800*/  F2FP.F16.E4M3.UNPACK_B R6, R12.reuse ;  /* 0x0000000cff06723e */ /* 0x080fe200020006ff */
[----:B------:R-:W-:Y:S01]  /*3810*/  UMOV UR7, 0x40000040 ;  /* 0x4000004000077882 */ /* 0x000fe20000000000 */
[-C--:B------:R-:W-:Y:S01]  /*3820*/  F2FP.F16.E4M3.UNPACK_B R4, R11.reuse ;  /* 0x0000000bff04723e */ /* 0x080fe200020006ff */
[----:B------:R-:W-:Y:S01]  /*3830*/  UMOV UR11, 0x40000040 ;  /* 0x40000040000b7882 */ /* 0x000fe20000000000 */
[----:B------:R-:W-:Y:S01]  /*3840*/  F2FP.F16.E4M3.UNPACK_B R12, R12.H1 ;  /* 0x0000000cff0c723e */ /* 0x000fe200030006ff */
[----:B------:R-:W-:Y:S01]  /*3850*/  UMOV UR6, UR4 ;  /* 0x0000000400067c82 */ /* 0x000fe20008000000 */
[----:B------:R-:W-:Y:S01]  /*3860*/  F2FP.F16.E4M3.UNPACK_B R11, R11.H1 ;  /* 0x0000000bff0b723e */ /* 0x000fe200030006ff */
[----:B------:R-:W-:Y:S01]  /*3870*/  HGMMA.64x128x16.F32.BF16 R88, R156, gdesc[UR4], R88, gsb0 ;  /* 0x01e000049c587df0 */ /* 0x000fe20008001858 */
[--C-:B------:R-:W-:Y:S01]  /*3880*/  HADD2.F32 R164, -RZ, R4.reuse.H0_H0 ;  /* 0x20000004ffa47230 */ /* 0x100fe20000004100 */
[----:B------:R-:W-:Y:S01]  /*3890*/  IADD3 R0, R0, UR8, R13 ;  /* 0x0000000800007c10 */ /* 0x000fe2000fffe00d */
[----:B------:R-:W-:-:S02]  /*38a0*/  HADD2.F32 R5, -RZ, R4.H1_H1 ;  /* 0x30000004ff057230 */ /* 0x000fc40000004100 */
[----:B------:R-:W-:Y:S02]  /*38b0*/  HADD2.F32 R167, -RZ, R12.H0_H0 ;  /* 0x2000000cffa77230 */ /* 0x000fe40000004100 */
[--C-:B------:R-:W-:Y:S01]  /*38c0*/  HADD2.F32 R165, -RZ, R11.reuse.H0_H0 ;  /* 0x2000000bffa57230 */ /* 0x100fe20000004100 */
[----:B------:R-:W-:Y:S01]  /*38d0*/  F2FP.BF16.F32.PACK_AB R164, R5, R164 ;  /* 0x000000a405a4723e */ /* 0x000fe200000010ff */
[----:B------:R-:W-:Y:S02]  /*38e0*/  HADD2.F32 R4, -RZ, R11.H1_H1 ;  /* 0x3000000bff047230 */ /* 0x000fe40000004100 */
[--C-:B------:R-:W-:Y:S02]  /*38f0*/  HADD2.F32 R166, -RZ, R6.reuse.H0_H0 ;  /* 0x20000006ffa67230 */ /* 0x100fe40000004100 */
[----:B------:R-:W-:Y:S01]  /*3900*/  HADD2.F32 R7, -RZ, R6.H1_H1 ;  /* 0x30000006ff077230 */ /* 0x000fe20000004100 */
[----:B------:R-:W-:Y:S01]  /*3910*/  F2FP.BF16.F32.PACK_AB R165, R4, R165 ;  /* 0x000000a504a5723e */ /* 0x000fe200000010ff */
[----:B------:R-:W-:Y:S01]  /*3920*/  HADD2.F32 R12, -RZ, R12.H1_H1 ;  /* 0x3000000cff0c7230 */ /* 0x000fe20000004100 */
[----:B------:R-:W-:-:S02]  /*3930*/  F2FP.F16.E4M3.UNPACK_B R6, R10 ;  /* 0x0000000aff06723e */ /* 0x000fc400020006ff */
[----:B------:R-:W-:Y:S02]  /*3940*/  F2FP.BF16.F32.PACK_AB R166, R7, R166 ;  /* 0x000000a607a6723e */ /* 0x000fe400000010ff */
[----:B------:R-:W-:Y:S01]  /*3950*/  F2FP.BF16.F32.PACK_AB R167, R12, R167 ;  /* 0x000000a70ca7723e */ /* 0x000fe200000010ff */
[----:B------:R-:W-:Y:S01]  /*3960*/  HADD2.F32 R7, -RZ, R6.H1_H1 ;  /* 0x30000006ff077230 */ /* 0x000fe20000004100 */
[-C--:B------:R-:W-:Y:S02]  /*3970*/  F2FP.F16.E4M3.UNPACK_B R4, R9.reuse ;  /* 0x00000009ff04723e */ /* 0x080fe400020006ff */
[----:B------:R-:W-:Y:S02]  /*3980*/  F2FP.F16.E4M3.UNPACK_B R10, R10.H1 ;  /* 0x0000000aff0a723e */ /* 0x000fe400030006ff */
[----:B------:R-:W-:Y:S01]  /*3990*/  F2FP.F16.E4M3.UNPACK_B R9, R9.H1 ;  /* 0x00000009ff09723e */ /* 0x000fe200030006ff */
[----:B------:R-:W-:Y:S01]  /*39a0*/  HADD2.F32 R5, -RZ, R4.H1_H1 ;  /* 0x30000004ff057230 */ /* 0x000fe20000004100 */
[----:B------:R-:W-:-:S02]  /*39b0*/  WARPGROUP.DEPBAR.LE gsb0, 0x0 ;  /* 0x00008000000079c5 */ /* 0x000fc40000010000 */
[----:B------:R-:W-:-:S06]  /*39c0*/  WARPGROUP.ARRIVE ;  /* 0x00000000000079c5 */ /* 0x000fcc0000000000 */
[----:B------:R-:W-:Y:S01]  /*39d0*/  HGMMA.64x128x16.F32.BF16 R24, R160, gdesc[UR4], R24, gsb0 ;  /* 0x01e00004a0187df0 */ /* 0x000fe20008001818 */
[----:B------:R-:W-:Y:S02]  /*39e0*/  UIADD3 UR6, UR4, 0x2, URZ ;  /* 0x0000000204067890 */ /* 0x000fe4000fffe03f */
[----:B------:R-:W0:Y:S05]  /*39f0*/  S2UR UR7, SR_CgaCtaId ;  /* 0x00000000000779c3 */ /* 0x000e2a0000008800 */
[----:B------:R-:W-:Y:S01]  /*3a00*/  UMOV UR10, UR6 ;  /* 0x00000006000a7c82 */ /* 0x000fe20008000000 */
[----:B------:R-:W-:Y:S02]  /*3a10*/  UMOV UR6, 0x400 ;  /* 0x0000040000067882 */ /* 0x000fe40000000000 */
[----:B0-----:R-:W-:-:S02]  /*3a20*/  ULEA UR7, UR7, UR6, 0x18 ;  /* 0x0000000607077291 */ /* 0x001fc4000f8ec03f */
        /* <DEDUP_REMOVED lines=8> */
[--C-:B------:R-:W-:Y:S01]  /*3ab0*/  HADD2.F32 R165, -RZ, R9.reuse.H0_H0 ;  /* 0x20000009ffa57230 */ /* 0x100fe20000004100 */
[----:B------:R-:W-:Y:S01]  /*3ac0*/  F2FP.BF16.F32.PACK_AB R164, R5, R164 ;  /* 0x000000a405a4723e */ /* 0x000fe200000010ff */
[----:B------:R-:W-:-:S02]  /*3ad0*/  HADD2.F32 R4, -RZ, R9.H1_H1 ;  /* 0x30000009ff047230 */ /* 0x000fc40000004100 */
[----:B------:R-:W-:Y:S02]  /*3ae0*/  HADD2.F32 R166, -RZ, R6.H0_H0 ;  /* 0x20000006ffa67230 */ /* 0x000fe40000004100 */
[----:B------:R-:W-:Y:S01]  /*3af0*/  HADD2.F32 R10, -RZ, R10.H1_H1 ;  /* 0x3000000aff0a7230 */ /* 0x000fe20000004100 */
[----:B------:R-:W-:Y:S02]  /*3b00*/  F2FP.BF16.F32.PACK_AB R165, R4, R165 ;  /* 0x000000a504a5723e */ /* 0x000fe400000010ff */
[----:B------:R-:W-:Y:S02]  /*3b10*/  F2FP.BF16.F32.PACK_AB R166, R7, R166 ;  /* 0x000000a607a6723e */ /* 0x000fe400000010ff */
[----:B------:R-:W-:-:S04]  /*3b20*/  F2FP.BF16.F32.PACK_AB R167, R10, R167 ;  /* 0x000000a70aa7723e */ /* 0x000fc800000010ff */
[----:B------:R-:W-:-:S06]  /*3b30*/  WARPGROUP.ARRIVE ;  /* 0x00000000000079c5 */ /* 0x000fcc0000000000 */
[----:B------:R-:W-:Y:S01]  /*3b40*/  HGMMA.64x128x16.F32.BF16 R24, R164, gdesc[UR8], R24, gsb0 ;  /* 0x01e00008a4187df0 */ /* 0x000fe20008001818 */
[----:B------:R-:W-:Y:S01]  /*3b50*/  UMOV UR10, UR6 ;  /* 0x00000006000a7c82 */ /* 0x000fe20008000000 */
[----:B------:R-:W-:Y:S01]  /*3b60*/  UMOV UR11, 0x40000040 ;  /* 0x40000040000b7882 */ /* 0x000fe20000000000 */
[----:B------:R-:W-:Y:S02]  /*3b70*/  WARPGROUP.DEPBAR.LE gsb0, 0x0 ;  /* 0x00008000000079c5 */ /* 0x000fe40000010000 */
[----:B------:R-:W-:Y:S04]  /*3b80*/  LDS.U16 R4, [R0+UR7+0xa00] ;  /* 0x000a000700047984 */ /* 0x000fe80008000400 */
[----:B------:R-:W0:Y:S04]  /*3b90*/  LDS.U16 R5, [R0+UR7+0x800] ;  /* 0x0008000700057984 */ /* 0x000e280008000400 */
[----:B------:R-:W-:Y:S04]  /*3ba0*/  LDS.U16 R6, [R0+UR7+0xa08] ;  /* 0x000a080700067984 */ /* 0x000fe80008000400 */
[----:B------:R-:W1:Y:S04]  /*3bb0*/  LDS.U16 R7, [R0+UR7+0x808] ;  /* 0x0008080700077984 */ /* 0x000e680008000400 */
[----:B------:R-:W-:Y:S04]  /*3bc0*/  LDS.U16 R8, [R0+UR7+0x2a00] ;  /* 0x002a000700087984 */ /* 0x000fe80008000400 */
[----:B------:R-:W2:Y:S04]  /*3bd0*/  LDS.U16 R9, [R0+UR7+0x2800] ;  /* 0x0028000700097984 */ /* 0x000ea80008000400 */
[----:B------:R-:W-:Y:S04]  /*3be0*/  LDS.U16 R10, [R0+UR7+0x2a08] ;  /* 0x002a0807000a7984 */ /* 0x000fe80008000400 */
[----:B------:R3:W4:Y:S02]  /*3bf0*/  LDS.U16 R11, [R0+UR7+0x2808] ;  /* 0x00280807000b7984 */ /* 0x0007240008000400 */
[----:B---3--:R-:W-:Y:S01]  /*3c00*/  VIADD R0, R0, UR7 ;  /* 0x0000000700007c36 */ /* 0x008fe20008000000 */
[----:B0-----:R-:W-:-:S04]  /*3c10*/  PRMT R4, R5, 0x5410, R4 ;  /* 0x0000541005047816 */ /* 0x001fc80000000004 */
[-C--:B------:R-:W-:Y:S02]  /*3c20*/  F2FP.F16.E4M3.UNPACK_B R5, R4.reuse ;  /* 0x00000004ff05723e */ /* 0x080fe400020006ff */
[----:B------:R-:W-:Y:S02]  /*3c30*/  F2FP.F16.E4M3.UNPACK_B R4, R4.H1 ;  /* 0x00000004ff04723e */ /* 0x000fe400030006ff */
[----:B-1----:R-:W-:Y:S01]  /*3c40*/  PRMT R6, R7, 0x5410, R6 ;  /* 0x0000541007067816 */ /* 0x002fe20000000006 */
[--C-:B------:R-:W-:Y:S02]  /*3c50*/  HADD2.F32 R164, -RZ, R5.reuse.H0_H0 ;  /* 0x20000005ffa47230 */ /* 0x100fe40000004100 */
[--C-:B------:R-:W-:Y:S01]  /*3c60*/  HADD2.F32 R165, -RZ, R4.reuse.H0_H0 ;  /* 0x20000004ffa57230 */ /* 0x100fe20000004100 */
[-C--:B------:R-:W-:Y:S01]  /*3c70*/  F2FP.F16.E4M3.UNPACK_B R7, R6.reuse ;  /* 0x00000006ff07723e */ /* 0x080fe200020006ff */
[----:B------:R-:W-:Y:S01]  /*3c80*/  HADD2.F32 R5, -RZ, R5.H1_H1 ;  /* 0x30000005ff057230 */ /* 0x000fe20000004100 */
[----:B------:R-:W-:Y:S01]  /*3c90*/  F2FP.F16.E4M3.UNPACK_B R6, R6.H1 ;  /* 0x00000006ff06723e */ /* 0x000fe200030006ff */
[----:B------:R-:W-:Y:S01]  /*3ca0*/  HADD2.F32 R4, -RZ, R4.H1_H1 ;  /* 0x30000004ff047230 */ /* 0x000fe20000004100 */
[----:B--2---:R-:W-:Y:S01]  /*3cb0*/  PRMT R8, R9, 0x5410, R8 ;  /* 0x0000541009087816 */ /* 0x004fe20000000008 */
[--C-:B------:R-:W-:Y:S01]  /*3cc0*/  HADD2.F32 R166, -RZ, R7.reuse.H0_H0 ;  /* 0x20000007ffa67230 */ /* 0x100fe20000004100 */
[----:B------:R-:W-:Y:S01]  /*3cd0*/  F2FP.BF16.F32.PACK_AB R164, R5, R164 ;  /* 0x000000a405a4723e */ /* 0x000fe200000010ff */
[--C-:B------:R-:W-:Y:S01]  /*3ce0*/  HADD2.F32 R167, -RZ, R6.reuse.H0_H0 ;  /* 0x20000006ffa77230 */ /* 0x100fe20000004100 */
[----:B------:R-:W-:Y:S01]  /*3cf0*/  F2FP.BF16.F32.PACK_AB R165, R4, R165 ;  /* 0x000000a504a5723e */ /* 0x000fe200000010ff */
[----:B------:R-:W-:Y:S01]  /*3d00*/  HADD2.F32 R7, -RZ, R7.H1_H1 ;  /* 0x30000007ff077230 */ /* 0x000fe20000004100 */
[----:B------:R-:W-:Y:S01]  /*3d10*/  F2FP.F16.E4M3.UNPACK_B R4, R8 ;  /* 0x00000008ff04723e */ /* 0x000fe200020006ff */
[----:B------:R-:W-:Y:S01]  /*3d20*/  HADD2.F32 R6, -RZ, R6.H1_H1 ;  /* 0x30000006ff067230 */ /* 0x000fe20000004100 */
[----:B----4-:R-:W-:-:S02]  /*3d30*/  PRMT R10, R11, 0x5410, R10 ;  /* 0x000054100b0a7816 */ /* 0x010fc4000000000a */
[----:B------:R-:W-:Y:S01]  /*3d40*/  F2FP.BF16.F32.PACK_AB R166, R7, R166 ;  /* 0x000000a607a6723e */ /* 0x000fe200000010ff */
[----:B------:R-:W-:Y:S01]  /*3d50*/  HADD2.F32 R5, -RZ, R4.H1_H1 ;  /* 0x30000004ff057230 */ /* 0x000fe20000004100 */
[----:B------:R-:W-:Y:S02]  /*3d60*/  F2FP.BF16.F32.PACK_AB R167, R6, R167 ;  /* 0x000000a706a7723e */ /* 0x000fe400000010ff */
[----:B------:R-:W-:Y:S02]  /*3d70*/  F2FP.F16.E4M3.UNPACK_B R6, R10 ;  /* 0x0000000aff06723e */ /* 0x000fe400020006ff */
[----:B------:R-:W-:Y:S01]  /*3d80*/  WARPGROUP.ARRIVE ;  /* 0x00000000000079c5 */ /* 0x000fe20000000000 */
[----:B------:R-:W-:Y:S02]  /*3d90*/  F2FP.F16.E4M3.UNPACK_B R8, R8.H1 ;  /* 0x00000008ff08723e */ /* 0x000fe400030006ff */
[----:B------:R-:W-:Y:S01]  /*3da0*/  F2FP.F16.E4M3.UNPACK_B R10, R10.H1 ;  /* 0x0000000aff0a723e */ /* 0x000fe200030006ff */
[----:B------:R-:W-:-:S02]  /*3db0*/  HADD2.F32 R7, -RZ, R6.H1_H1 ;  /* 0x30000006ff077230 */ /* 0x000fc40000004100 */
[----:B------:R-:W-:Y:S03]  /*3dc0*/  HGMMA.64x128x16.F32.BF16 R88, R164, gdesc[UR8], R88, gsb0 ;  /* 0x01e00008a4587df0 */ /* 0x000fe60008001858 */
[----:B------:R-:W-:Y:S02]  /*3dd0*/  WARPGROUP.DEPBAR.LE gsb0, 0x0 ;  /* 0x00008000000079c5 */ /* 0x000fe40000010000 */
[----:B------:R-:W-:Y:S02]  /*3de0*/  HADD2.F32 R165, -RZ, R8.H0_H0 ;  /* 0x20000008ffa57230 */ /* 0x000fe40000004100 */
[----:B------:R-:W-:Y:S02]  /*3df0*/  HADD2.F32 R167, -RZ, R10.H0_H0 ;  /* 0x2000000affa77230 */ /* 0x000fe40000004100 */
[----:B------:R-:W-:Y:S02]  /*3e00*/  HADD2.F32 R164, -RZ, R4.H0_H0 ;  /* 0x20000004ffa47230 */ /* 0x000fe40000004100 */
[----:B------:R-:W-:-:S02]  /*3e10*/  HADD2.F32 R8, -RZ, R8.H1_H1 ;  /* 0x30000008ff087230 */ /* 0x000fc40000004100 */
[----:B------:R-:W-:Y:S01]  /*3e20*/  HADD2.F32 R166, -RZ, R6.H0_H0 ;  /* 0x20000006ffa67230 */ /* 0x000fe20000004100 */
[----:B------:R-:W-:Y:S01]  /*3e30*/  F2FP.BF16.F32.PACK_AB R164, R5, R164 ;  /* 0x000000a405a4723e */ /* 0x000fe200000010ff */
[----:B------:R-:W-:Y:S01]  /*3e40*/  HADD2.F32 R10, -RZ, R10.H1_H1 ;  /* 0x3000000aff0a7230 */ /* 0x000fe20000004100 */
[----:B------:R-:W-:Y:S02]  /*3e50*/  F2FP.BF16.F32.PACK_AB R165, R8, R165 ;  /* 0x000000a508a5723e */ /* 0x000fe400000010ff */
[----:B------:R-:W-:Y:S02]  /*3e60*/  F2FP.BF16.F32.PACK_AB R166, R7, R166 ;  /* 0x000000a607a6723e */ /* 0x000fe400000010ff */
[----:B------:R-:W-:Y:S01]  /*3e70*/  F2FP.BF16.F32.PACK_AB R167, R10, R167 ;  /* 0x000000a70aa7723e */ /* 0x000fe200000010ff */
[----:B------:R-:W-:-:S03]  /*3e80*/  IMAD.IADD R10, R3, 0x1, R0 ;  /* 0x00000001030a7824 */ /* 0x000fc600078e0200 */
        /* <DEDUP_REMOVED lines=31> */
[----:B---3--:R-:W-:-:S02]  /*4080*/  PRMT R8, R9, 0x5410, R8 ;  /* 0x0000541009087816 */ /* 0x008fc40000000008 */
        /* <DEDUP_REMOVED lines=23> */
[----:B------:R-:W-:Y:S05]  /*4200*/  @!P0 BRA `(.L_x_33) ;  /* 0x0000000000048947 */ /* 0x000fea0003800000 */
[----:B------:R-:W-:Y:S01]  /*4210*/  BPT.TRAP 0x1 ;  /* 0x000000040000795c */ /* 0x000fe20000300000 */
.L_x_33:
        /* <DEDUP_REMOVED lines=8> */
.L_x_24:
[----:B------:R-:W-:Y:S05]  /*42a0*/  @!P0 BRA `(.L_x_34) ;  /* 0x0000000000048947 */ /* 0x000fea0003800000 */
[----:B------:R-:W-:Y:S01]  /*42b0*/  BPT.TRAP 0x1 ;  /* 0x000000040000795c */ /* 0x000fe20000300000 */
.L_x_34:
[----:B------:R-:W0:Y:S01]  /*42c0*/  S2UR UR7, SR_CgaCtaId ;  /* 0x00000000000779c3 */ /* 0x000e220000008800 */
[----:B------:R-:W-:Y:S02]  /*42d0*/  UIADD3 UR39, UR41, UR39, URZ ;  /* 0x0000002729277290 */ /* 0x000fe4000fffe03f */
[----:B------:R-:W-:Y:S02]  /*42e0*/  UISETP.GT.U32.AND UP0, UPT, UR40, 0x1, UPT ;  /* 0x000000012800788c */ /* 0x000fe4000bf04070 */
[----:B------:R-:W-:-:S04]  /*42f0*/  UIADD3 UR6, UR39, -0x1, URZ ;  /* 0xffffffff27067890 */ /* 0x000fc8000fffe03f */
[----:B------:R-:W-:Y:S01]  /*4300*/  UIMAD.WIDE.U32 UR4, UR6, 0x24924925, URZ ;  /* 0x24924925060478a5 */ /* 0x000fe2000f8e003f */
[----:B------:R-:W-:-:S03]  /*4310*/  PLOP3.LUT P0, PT, PT, PT, UP0, 0x80, 0x0 ;  /* 0x000000000000781c */ /* 0x000fc60003f0f008 */
[----:B------:R-:W-:-:S04]  /*4320*/  UIADD3 UR4, UR6, -UR5, URZ ;  /* 0x8000000506047290 */ /* 0x000fc8000fffe03f */
[----:B------:R-:W-:-:S03]  /*4330*/  ULEA.HI UR4, UR4, UR5, URZ, 0x1f ;  /* 0x0000000504047291 */ /* 0x000fc6000f8ff83f */
[----:B------:R-:W-:Y:S01]  /*4340*/  UMOV UR5, 0x400 ;  /* 0x0000040000057882 */ /* 0x000fe20000000000 */
[----:B------:R-:W-:Y:S02]  /*4350*/  USHF.R.U32.HI UR4, URZ, 0x2, UR4 ;  /* 0x000000023f047899 */ /* 0x000fe40008011604 */
[----:B0-----:R-:W-:Y:S02]  /*4360*/  ULEA UR5, UR7, UR5, 0x18 ;  /* 0x0000000507057291 */ /* 0x001fe4000f8ec03f */
[----:B------:R-:W-:-:S04]  /*4370*/  UIMAD UR4, UR4, -0x7, UR6 ;  /* 0xfffffff9040478a4 */ /* 0x000fc8000f8e0206 */
[----:B------:R-:W-:-:S04]  /*4380*/  ULEA UR4, UR4, UR5, 0x3 ;  /* 0x0000000504047291 */ /* 0x000fc8000f8e183f */
[----:B------:R-:W-:-:S04]  /*4390*/  UIADD3 UR4, UR4, 0x38, URZ ;  /* 0x0000003804047890 */ /* 0x000fc8000fffe03f */
[----:B------:R-:W-:-:S09]  /*43a0*/  UPRMT UR4, URZ, 0x654, UR4 ;  /* 0x000006543f047896 */ /* 0x000fd20008000004 */
[----:B------:R-:W-:Y:S01]  /*43b0*/  SYNCS.ARRIVE.TRANS64.RED.A1T0 RZ, [UR4], RZ ;  /* 0x000000ffffff79a7 */ /* 0x000fe20008100404 */
[----:B------:R-:W-:Y:S05]  /*43c0*/  @P0 BRA `(.L_x_35) ;  /* 0x0000000000040947 */ /* 0x000fea0003800000 */
[----:B------:R-:W-:Y:S01]  /*43d0*/  BPT.TRAP 0x1 ;  /* 0x000000040000795c */ /* 0x000fe20000300000 */
.L_x_35:
[----:B------:R-:W0:Y:S01]  /*43e0*/  LDC R6, c[0x0][0x288] ;  /* 0x0000a200ff067b82 */ /* 0x000e220000000800 */
[----:B------:R-:W-:Y:S01]  /*43f0*/  LOP3.LUT R4, R18, 0x60, RZ, 0xc0, !PT ;  /* 0x0000006012047812 */ /* 0x000fe200078ec0ff */
[----:B------:R-:W-:Y:S01]  /*4400*/  IMAD.SHL.U32 R11, R19, 0x80, RZ ;  /* 0x00000080130b7824 */ /* 0x000fe200078e00ff */
[----:B------:R-:W-:Y:S01]  /*4410*/  LOP3.LUT R0, R23, 0x1, RZ, 0xc0, !PT ;  /* 0x0000000117007812 */ /* 0x000fe200078ec0ff */
[----:B------:R-:W-:Y:S01]  /*4420*/  IMAD.SHL.U32 R13, R22, 0x100, RZ ;  /* 0x00000100160d7824 */ /* 0x000fe200078e00ff */
[----:B------:R-:W-:Y:S01]  /*4430*/  SHF.R.U32.HI R3, RZ, 0x2, R18 ;  /* 0x00000002ff037819 */ /* 0x000fe20000011612 */
[----:B------:R-:W-:Y:S01]  /*4440*/  UISETP.GT.U32.AND UP0, UPT, UR39, 0x6, UPT ;  /* 0x000000062700788c */ /* 0x000fe2000bf04070 */
[----:B------:R-:W-:Y:S01]  /*4450*/  SHF.R.U32.HI R10, RZ, 0x1, R4 ;  /* 0x00000001ff0a7819 */ /* 0x000fe20000011604 */
[----:B------:R-:W-:Y:S01]  /*4460*/  IMAD.SHL.U32 R4, R0, 0x40, RZ ;  /* 0x0000004000047824 */ /* 0x000fe200078e00ff */
[----:B------:R-:W-:Y:S01]  /*4470*/  LOP3.LUT R3, R3, 0x7, RZ, 0xc0, !PT ;  /* 0x0000000703037812 */ /* 0x000fe200078ec0ff */
[----:B------:R-:W-:-:S02]  /*4480*/  UIMAD.WIDE.U32 UR4, UR39, 0x24924925, URZ ;  /* 0x24924925270478a5 */ /* 0x000fc4000f8e003f */
[----:B------:R-:W-:Y:S01]  /*4490*/  USHF.R.S32.HI UR11, URZ, 0x1f, UR42 ;  /* 0x0000001f3f0b7899 */ /* 0x000fe2000801142a */
[--C-:B------:R-:W-:Y:S01]  /*44a0*/  IADD3 R5, RZ, -R10, -R3.reuse ;  /* 0x8000000aff057210 */ /* 0x100fe20007ffe803 */
[----:B------:R-:W-:Y:S01]  /*44b0*/  ULDC UR10, c[0x0][0x284] ;  /* 0x0000a100000a7ab9 */ /* 0x000fe20000000800 */
[----:B------:R-:W-:Y:S01]  /*44c0*/  LOP3.LUT R3, R4, 0x40, R3, 0xe2, !PT ;  /* 0x0000004004037812 */ /* 0x000fe200078ee203 */
[----:B------:R-:W-:Y:S01]  /*44d0*/  IMAD.SHL.U32 R4, R18, 0x2, RZ ;  /* 0x0000000212047824 */ /* 0x000fe200078e00ff */
[----:B------:R-:W-:Y:S01]  /*44e0*/  ULDC.64 UR8, c[0x0][0x7d0] ;  /* 0x0001f40000087ab9 */ /* 0x000fe20000000a00 */
[----:B------:R-:W-:Y:S01]  /*44f0*/  IMAD R12, R0, -0x40, R5 ;  /* 0xffffffc0000c7824 */ /* 0x000fe200078e0205 */
[----:B------:R-:W-:Y:S01]  /*4500*/  LOP3.LUT R0, R18, 0x3, RZ, 0xc0, !PT ;  /* 0x0000000312007812 */ /* 0x000fe200078ec0ff */
[----:B------:R-:W-:Y:S01]  /*4510*/  UISETP.LT.U32.AND UP0, UPT, UR41, 0x7, UP0 ;  /* 0x000000072900788c */ /* 0x000fe20008701070 */
[C---:B------:R-:W-:Y:S01]  /*4520*/  LOP3.LUT R4, R11.reuse, 0x6, R4, 0xf8, !PT ;  /* 0x000000060b047812 */ /* 0x040fe200078ef804 */
[----:B------:R-:W-:Y:S01]  /*4530*/  UIADD3 UR4, UR39, -UR5, URZ ;  /* 0x8000000527047290 */ /* 0x000fe2000fffe03f */
[----:B------:R-:W-:Y:S01]  /*4540*/  IMAD.U32 R9, RZ, RZ, UR8 ;  /* 0x00000008ff097e24 */ /* 0x000fe2000f8e00ff */
[----:B0-----:R-:W-:Y:S01]  /*4550*/  ISETP.GE.AND P0, PT, R11, R6, PT ;  /* 0x000000060b00720c */ /* 0x001fe20003f06270 */
[----:B------:R-:W-:Y:S01]  /*4560*/  UISETP.GE.U32.AND UP1, UPT, UR41, 0x7, UPT ;  /* 0x000000072900788c */ /* 0x000fe2000bf26070 */
[----:B------:R-:W-:Y:S01]  /*4570*/  SHF.R.S32.HI R5, RZ, 0x1f, R4 ;  /* 0x0000001fff057819 */ /* 0x000fe20000011404 */
[----:B------:R-:W-:Y:S01]  /*4580*/  UIMAD UR6, UR11, UR8, URZ ;  /* 0x000000080b0672a4 */ /* 0x000fe2000f8e023f */
[----:B------:R-:W-:Y:S01]  /*4590*/  ISETP.GE.OR P0, PT, R13, UR10, P0 ;  /* 0x0000000a0d007c0c */ /* 0x000fe20008706670 */
[----:B------:R-:W-:Y:S01]  /*45a0*/  USEL UR7, URZ, 0x1, !UP0 ;  /* 0x000000013f077887 */ /* 0x000fe2000c000000 */
[----:B------:R-:W-:Y:S01]  /*45b0*/  IMAD R0, R0, -0x2, R6 ;  /* 0xfffffffe00007824 */ /* 0x000fe200078e0206 */
[----:B------:R-:W-:Y:S01]  /*45c0*/  ULEA.HI UR4, UR4, UR5, URZ, 0x1f ;  /* 0x0000000504047291 */ /* 0x000fe2000f8ff83f */
[----:B------:R-:W-:Y:S01]  /*45d0*/  IMAD.WIDE R6, R22, 0x100, RZ ;  /* 0x0000010016067825 */ /* 0x000fe200078e02ff */
[----:B------:R-:W-:-:S02]  /*45e0*/  UIMAD UR6, UR42, UR9, UR6 ;  /* 0x000000092a0672a4 */ /* 0x000fc4000f8e0206 */
[----:B------:R-:W-:Y:S01]  /*45f0*/  ULOP3.LUT UR38, UR38, UR7, URZ, 0x3c, !UPT ;  /* 0x0000000726267292 */ /* 0x000fe2000f8e3c3f */
[----:B------:R-:W-:Y:S01]  /*4600*/  IMAD.WIDE.U32 R8, R9, UR42, R4 ;  /* 0x0000002a09087c25 */ /* 0x000fe2000f8e0004 */
[----:B------:R-:W-:Y:S01]  /*4610*/  USHF.R.U32.HI UR4, URZ, 0x2, UR4 ;  /* 0x000000023f047899 */ /* 0x000fe20008011604 */
[----:B------:R-:W-:Y:S02]  /*4620*/  LOP3.LUT R19, R6, R3, R10, 0xfe, !PT ;  /* 0x0000000306137212 */ /* 0x000fe400078efe0a */
[----:B------:R-:W-:Y:S01]  /*4630*/  IADD3 R3, -R13, UR10, R12 ;  /* 0x0000000a0d037c10 */ /* 0x000fe2000fffe10c */
[----:B------:R-:W-:Y:S01]  /*4640*/  @UP1 ULOP3.LUT UR38, UR38, 0x1, UR4, 0x78, !UPT ;  /* 0x0000000126261892 */ /* 0x000fe2000f8e7804 */
[----:B------:R-:W-:Y:S01]  /*4650*/  IADD3 R9, R9, UR6, RZ ;  /* 0x0000000609097c10 */ /* 0x000fe2000fffe0ff */
[----:B------:R-:W-:Y:S01]  /*4660*/  UIMAD UR39, UR4, -0x7, UR39 ;  /* 0xfffffff9042778a4 */ /* 0x000fe2000f8e0227 */
[----:B------:R-:W-:Y:S02]  /*4670*/  IMAD.IADD R0, R0, 0x1, -R11 ;  /* 0x0000000100007824 */ /* 0x000fe400078e0a0b */
[----:B------:R-:W-:Y:S01]  /*4680*/  IMAD.MOV.U32 R22, RZ, RZ, -0x1 ;  /* 0xffffffffff167424 */ /* 0x000fe200078e00ff */
[----:B------:R-:W-:Y:S08]  /*4690*/  @P0 BRA `(.L_x_36) ;  /* 0x0000008400800947 */ /* 0x000ff00003800000 */
[----:B-----5:R-:W-:Y:S01]  /*46a0*/  FSETP.NEU.AND P1, PT, R153, RZ, PT ;  /* 0x000000ff9900720b */ /* 0x020fe20003f2d000 */
[----:B------:R-:W-:Y:S01]  /*46b0*/  ULDC.64 UR4, c[0x0][0x7c8] ;  /* 0x0001f20000047ab9 */ /* 0x000fe20000000a00 */
[----:B------:R-:W-:Y:S01]  /*46c0*/  ISETP.GT.AND P3, PT, R3, RZ, PT ;  /* 0x000000ff0300720c */ /* 0x000fe20003f64270 */
[----:B------:R-:W-:Y:S01]  /*46d0*/  IMAD R10, R7, UR4, RZ ;  /* 0x00000004070a7c24 */ /* 0x000fe2000f8e02ff */
[----:B------:R-:W-:Y:S01]  /*46e0*/  BSSY B0, `(.L_x_36) ;  /* 0x000085b000007945 */ /* 0x000fe20003800000 */
[----:B------:R-:W-:Y:S01]  /*46f0*/  IMAD.WIDE.U32 R160, R19, UR4, R8 ;  /* 0x0000000413a07c25 */ /* 0x000fe2000f8e0008 */
[----:B------:R-:W-:-:S03]  /*4700*/  ISETP.GT.AND P0, PT, R0, RZ, P3 ;  /* 0x000000ff0000720c */ /* 0x000fc60001f04270 */
[----:B------:R-:W-:-:S04]  /*4710*/  IMAD R9, R19, UR5, R10 ;  /* 0x0000000513097c24 */ /* 0x000fc8000f8e020a */
[----:B------:R-:W-:Y:S01]  /*4720*/  IMAD.IADD R165, R161, 0x1, R9 ;  /* 0x00000001a1a57824 */ /* 0x000fe200078e0209 */
[----:B------:R-:W-:Y:S06]  /*4730*/  @!P1 BRA `(.L_x_37) ;  /* 0x0000006000289947 */ /* 0x000fec0003800000 */
[----:B------:R-:W0:Y:S01]  /*4740*/  LDC.64 R10, c[0x0][0x7b8] ;  /* 0x0001ee00ff0a7b82 */ /* 0x000e220000000a00 */
[----:B------:R-:W-:-:S07]  /*4750*/  ULDC.64 UR6, c[0x0][0x7c0] ;  /* 0x0001f00000067ab9 */ /* 0x000fce0000000a00 */
[----:B------:R-:W1:Y:S08]  /*4760*/  LDC.64 R12, c[0x0][0x7b0] ;  /* 0x0001ec00ff0c7b82 */ /* 0x000e700000000a00 */
[----:B------:R-:W2:Y:S01]  /*4770*/  LDC.64 R8, c[0x0][0x7a8] ;  /* 0x0001ea00ff087b82 */ /* 0x000ea20000000a00 */
[----:B0-----:R-:W-:-:S04]  /*4780*/  IMAD R14, R10, UR11, RZ ;  /* 0x0000000b0a0e7c24 */ /* 0x001fc8000f8e02ff */
[----:B------:R-:W-:Y:S02]  /*4790*/  IMAD R11, R11, UR42, R14 ;  /* 0x0000002a0b0b7c24 */ /* 0x000fe4000f8e020e */
[----:B------:R-:W-:-:S04]  /*47a0*/  IMAD.WIDE.U32 R14, R10, UR42, R4 ;  /* 0x0000002a0a0e7c25 */ /* 0x000fc8000f8e0004 */
[----:B-1----:R-:W-:Y:S02]  /*47b0*/  IMAD R20, R7, R12, RZ ;  /* 0x0000000c07147224 */ /* 0x002fe400078e02ff */
[----:B------:R-:W-:Y:S02]  /*47c0*/  IMAD.IADD R21, R15, 0x1, R11 ;  /* 0x000000010f157824 */ /* 0x000fe400078e020b */
[----:B------:R-:W-:Y:S02]  /*47d0*/  IMAD R163, R19, R13, R20 ;  /* 0x0000000d13a37224 */ /* 0x000fe400078e0214 */
[----:B------:R-:W-:-:S04]  /*47e0*/  IMAD.MOV.U32 R20, RZ, RZ, R14 ;  /* 0x000000ffff147224 */ /* 0x000fc800078e000e */
[----:B------:R-:W-:-:S04]  /*47f0*/  IMAD.WIDE.U32 R154, R19, R12, R20 ;  /* 0x0000000c139a7225 */ /* 0x000fc800078e0014 */
[----:B------:R-:W-:Y:S01]  /*4800*/  IMAD.IADD R155, R155, 0x1, R163 ;  /* 0x000000019b9b7824 */ /* 0x000fe200078e02a3 */
[----:B--2---:R-:W-:-:S04]  /*4810*/  LEA R156, P1, R154, R8, 0x1 ;  /* 0x000000089a9c7211 */ /* 0x004fc800078208ff */
[----:B------:R-:W-:-:S05]  /*4820*/  LEA.HI.X R157, R154, R9, R155, 0x1, P1 ;  /* 0x000000099a9d7211 */ /* 0x000fca00008f0c9b */
[----:B------:R0:W2:Y:S01]  /*4830*/  @P0 LDG.E.LTC128B.U16 R161, desc[UR36][R156.64] ;  /* 0x000000249ca10981 */ /* 0x0000a2000c1e1520 */
[----:B------:R-:W-:Y:S01]  /*4840*/  IMAD.WIDE.U32 R158, R19, R12, R4 ;  /* 0x0000000c139e7225 */ /* 0x000fe200078e0004 */
[----:B------:R-:W-:Y:S03]  /*4850*/  BSSY B1, `(.L_x_38) ;  /* 0x0000013000017945 */ /* 0x000fe60003800000 */
[----:B------:R-:W-:Y:S02]  /*4860*/  IMAD.IADD R159, R163, 0x1, R159 ;  /* 0x00000001a39f7824 */ /* 0x000fe400078e029f */
[----:B------:R-:W-:-:S03]  /*4870*/  IMAD.WIDE.U32 R158, R10, UR42, R158 ;  /* 0x0000002a0a9e7c25 */ /* 0x000fc6000f8e009e */
[----:B0-----:R-:W-:Y:S01]  /*4880*/  LEA R156, P2, R158, R8, 0x1 ;  /* 0x000000089e9c7211 */ /* 0x001fe200078408ff */
[----:B--2---:R-:W-:-:S04]  /*4890*/  IMAD.U32 R154, R161, 0x10000, RZ ;  /* 0x00010000a19a7824 */ /* 0x004fc800078e00ff */
[----:B------:R-:W-:Y:S01]  /*48a0*/  FMUL R155, R154, R153 ;  /* 0x000000999a9b7220 */ /* 0x000fe20000400000 */
[----:B------:R-:W-:-:S03]  /*48b0*/  LEA R154, P1, R160, UR6, 0x1 ;  /* 0x00000006a09a7c11 */ /* 0x000fc6000f8208ff */
[----:B------:R-:W-:Y:S01]  /*48c0*/  FFMA R155, R88, R152, R155 ;  /* 0x00000098589b7223 */ /* 0x000fe2000000009b */
[----:B------:R-:W-:-:S04]  /*48d0*/  IMAD.IADD R88, R11, 0x1, R159 ;  /* 0x000000010b587824 */ /* 0x000fc800078e029f */
[----:B------:R-:W-:Y:S02]  /*48e0*/  F2FP.BF16.F32.PACK_AB R157, RZ, R155 ;  /* 0x0000009bff9d723e */ /* 0x000fe400000010ff */
[----:B------:R-:W-:Y:S02]  /*48f0*/  LEA.HI.X R155, R160, UR7, R165, 0x1, P1 ;  /* 0x00000007a09b7c11 */ /* 0x000fe400088f0ca5 */
[----:B------:R-:W-:Y:S02]  /*4900*/  ISETP.GT.AND P1, PT, R0, 0x1, P3 ;  /* 0x000000010000780c */ /* 0x000fe40001f24270 */
[----:B------:R-:W-:Y:S02]  /*4910*/  PRMT R159, R157, 0x7610, R159 ;  /* 0x000076109d9f7816 */ /* 0x000fe4000000009f */
[----:B------:R-:W-:Y:S01]  /*4920*/  LEA.HI.X R157, R158, R9, R88, 0x1, P2 ;  /* 0x000000099e9d7211 */ /* 0x000fe200010f0c58 */
[C---:B------:R-:W-:Y:S02]  /*4930*/  IMAD.SHL.U32 R158, R12.reuse, 0x8, RZ ;  /* 0x000000080c9e7824 */ /* 0x040fe400078e00ff */
[----:B------:R0:W-:Y:S02]  /*4940*/  @P0 STG.E.U16 desc[UR36][R154.64], R159 ;  /* 0x0000009f9a000986 */ /* 0x0001e4000c101524 */
[----:B0-----:R-:W-:-:S04]  /*4950*/  SHF.L.U64.HI R159, R12, 0x3, R13 ;  /* 0x000000030c9f7819 */ /* 0x001fc8000001020d */
[----:B------:R-:W-:Y:S05]  /*4960*/  @!P1 BRA `(.L_x_39) ;  /* 0x0000000000049947 */ /* 0x000fea0003800000 */
[----:B------:R0:W5:Y:S02]  /*4970*/  LDG.E.LTC128B.U16 R161, desc[UR36][R156.64+0x2] ;  /* 0x000002249ca17981 */ /* 0x000164000c1e1520 */
.L_x_39:
[----:B------:R-:W-:Y:S05]  /*4980*/  BSYNC B1 ;  /* 0x0000000000017941 */ /* 0x000fea0003800000 */
.L_x_38:
[----:B-----5:R-:W-:Y:S01]  /*4990*/  IMAD.U32 R88, R161, 0x10000, RZ ;  /* 0x00010000a1587824 */ /* 0x020fe200078e00ff */
[----:B------:R-:W-:Y:S01]  /*49a0*/  ISETP.GT.AND P0, PT, R3, 0x8, PT ;  /* 0x000000080300780c */ /* 0x000fe20003f04270 */
[----:B------:R-:W-:-:S04]  /*49b0*/  IMAD.WIDE.U32 R166, R19, R12, R158 ;  /* 0x0000000c13a67225 */ /* 0x000fc800078e009e */
[----:B------:R-:W-:Y:S01]  /*49c0*/  FMUL R88, R88, R153 ;  /* 0x0000009958587220 */ /* 0x000fe20000400000 */
[----:B------:R-:W-:Y:S01]  /*49d0*/  ISETP.GT.AND P2, PT, R0, RZ, P0 ;  /* 0x000000ff0000720c */ /* 0x000fe20000744270 */
[----:B------:R-:W-:Y:S01]  /*49e0*/  IMAD.IADD R165, R163, 0x1, R167 ;  /* 0x00000001a3a57824 */ /* 0x000fe200078e02a7 */
[----:B------:R-:W-:Y:S01]  /*49f0*/  IADD3 R160, P4, R14, R166, RZ ;  /* 0x000000a60ea07210 */ /* 0x000fe20007f9e0ff */
[----:B------:R-:W-:-:S04]  /*4a00*/  FFMA R89, R89, R152, R88 ;  /* 0x0000009859597223 */ /* 0x000fc80000000058 */
[----:B------:R-:W-:Y:S01]  /*4a10*/  IMAD.X R162, R165, 0x1, R21, P4 ;  /* 0x00000001a5a27824 */ /* 0x000fe200020e0615 */
[C---:B------:R-:W-:Y:S02]  /*4a20*/  LEA R88, P4, R160.reuse, R8, 0x1 ;  /* 0x00000008a0587211 */ /* 0x040fe400078808ff */
[----:B------:R-:W-:Y:S02]  /*4a30*/  F2FP.BF16.F32.PACK_AB R163, RZ, R89 ;  /* 0x00000059ffa3723e */ /* 0x000fe400000010ff */
[--C-:B------:R-:W-:Y:S02]  /*4a40*/  LEA.HI.X R89, R160, R9, R162.reuse, 0x1, P4 ;  /* 0x00000009a0597211 */ /* 0x100fe400020f0ca2 */
[----:B------:R-:W-:Y:S02]  /*4a50*/  PRMT R167, R163, 0x7610, R167 ;  /* 0x00007610a3a77816 */ /* 0x000fe400000000a7 */
[----:B------:R-:W-:-:S03]  /*4a60*/  PRMT R162, R161, 0x7610, R162 ;  /* 0x00007610a1a27816 */ /* 0x000fc600000000a2 */
[----:B------:R1:W-:Y:S04]  /*4a70*/  @P1 STG.E.U16 desc[UR36][R154.64+0x2], R167 ;  /* 0x000002a79a001986 */ /* 0x0003e8000c101524 */
[----:B------:R2:W3:Y:S01]  /*4a80*/  @P2 LDG.E.LTC128B.U16 R162, desc[UR36][R88.64] ;  /* 0x0000002458a22981 */ /* 0x0004e2000c1e1520 */
[----:B------:R-:W-:Y:S01]  /*4a90*/  IADD3 R166, P1, R4, R166, RZ ;  /* 0x000000a604a67210 */ /* 0x000fe20007f3e0ff */
[----:B------:R-:W-:Y:S01]  /*4aa0*/  IMAD.U32 R161, RZ, RZ, UR4 ;  /* 0x00000004ffa17e24 */ /* 0x000fe2000f8e00ff */
[----:B------:R-:W-:Y:S01]  /*4ab0*/  BSSY B1, `(.L_x_40) ;  /* 0x0000014000017945 */ /* 0x000fe20003800000 */
[----:B------:R-:W-:Y:S02]  /*4ac0*/  IMAD.U32 R164, RZ, RZ, UR4 ;  /* 0x00000004ffa47e24 */ /* 0x000fe4000f8e00ff */
[----:B------:R-:W-:-:S02]  /*4ad0*/  IMAD.SHL.U32 R161, R161, 0x10, RZ ;  /* 0x00000010a1a17824 */ /* 0x000fc400078e00ff */
[----:B-1----:R-:W-:Y:S01]  /*4ae0*/  IMAD.X R167, R5, 0x1, R165, P1 ;  /* 0x0000000105a77824 */ /* 0x002fe200008e06a5 */
[----:B------:R-:W-:Y:S01]  /*4af0*/  ISETP.GT.AND P1, PT, R0, 0x1, P0 ;  /* 0x000000010000780c */ /* 0x000fe20000724270 */
[----:B------:R-:W-:Y:S02]  /*4b00*/  IMAD.U32 R165, RZ, RZ, UR5 ;  /* 0x00000005ffa57e24 */ /* 0x000fe4000f8e00ff */
[----:B------:R-:W-:-:S04]  /*4b10*/  IMAD.WIDE.U32 R166, R10, UR42, R166 ;  /* 0x0000002a0aa67c25 */ /* 0x000fc8000f8e00a6 */
[----:B--2---:R-:W-:Y:S01]  /*4b20*/  IMAD.IADD R89, R11, 0x1, R167 ;  /* 0x000000010b597824 */ /* 0x004fe200078e02a7 */
[----:B------:R-:W-:-:S04]  /*4b30*/  LEA R88, P5, R166, R8, 0x1 ;  /* 0x00000008a6587211 */ /* 0x000fc800078a08ff */
[----:B------:R-:W-:Y:S02]  /*4b40*/  LEA.HI.X R89, R166, R9, R89, 0x1, P5 ;  /* 0x00000009a6597211 */ /* 0x000fe400028f0c59 */
[----:B---3--:R-:W-:-:S05]  /*4b50*/  SHF.L.U32 R160, R162, 0x10, RZ ;  /* 0x00000010a2a07819 */ /* 0x008fca00000006ff */
[----:B------:R-:W-:-:S04]  /*4b60*/  FMUL R163, R160, R153 ;  /* 0x00000099a0a37220 */ /* 0x000fc80000400000 */
[----:B------:R-:W-:Y:S01]  /*4b70*/  FFMA R90, R90, R152, R163 ;  /* 0x000000985a5a7223 */ /* 0x000fe200000000a3 */
[----:B------:R-:W-:Y:S02]  /*4b80*/  SHF.L.U64.HI R163, R164, 0x4, R165 ;  /* 0x00000004a4a37819 */ /* 0x000fe400000102a5 */
[----:B------:R-:W-:Y:S02]  /*4b90*/  IADD3 R164, P4, R161, R154, RZ ;  /* 0x0000009aa1a47210 */ /* 0x000fe40007f9e0ff */
[----:B------:R-:W-:-:S03]  /*4ba0*/  F2FP.BF16.F32.PACK_AB R90, RZ, R90 ;  /* 0x0000005aff5a723e */ /* 0x000fc600000010ff */
[----:B------:R-:W-:-:S05]  /*4bb0*/  IMAD.X R165, R163, 0x1, R155, P4 ;  /* 0x00000001a3a57824 */ /* 0x000fca00020e069b */
[----:B------:R1:W-:Y:S01]  /*4bc0*/  @P2 STG.E.U16 desc[UR36][R164.64], R90 ;  /* 0x0000005aa4002986 */ /* 0x0003e2000c101524 */
[----:B------:R-:W-:Y:S05]  /*4bd0*/  @!P1 BRA `(.L_x_41) ;  /* 0x0000000000049947 */ /* 0x000fea0003800000 */
[----:B------:R2:W5:Y:S02]  /*4be0*/  LDG.E.LTC128B.U16 R162, desc[UR36][R88.64+0x2] ;  /* 0x0000022458a27981 */ /* 0x000564000c1e1520 */
.L_x_41:
[----:B------:R-:W-:Y:S05]  /*4bf0*/  BSYNC B1 ;  /* 0x0000000000017941 */ /* 0x000fea0003800000 */
.L_x_40:
[----:B-1---5:R-:W-:Y:S01]  /*4c00*/  IMAD.U32 R90, R162, 0x10000, RZ ;  /* 0x00010000a25a7824 */ /* 0x022fe200078e00ff */
[----:B------:R-:W-:Y:S01]  /*4c10*/  ISETP.GT.AND P2, PT, R0, 0x8, P3 ;  /* 0x000000080000780c */ /* 0x000fe20001f44270 */
[----:B------:R-:W-:Y:S02]  /*4c20*/  BSSY B1, `(.L_x_42) ;  /* 0x000000a000017945 */ /* 0x000fe40003800000 */
[----:B------:R-:W-:-:S04]  /*4c30*/  FMUL R90, R90, R153 ;  /* 0x000000995a5a7220 */ /* 0x000fc80000400000 */
[----:B------:R-:W-:Y:S01]  /*4c40*/  FFMA R90, R91, R152, R90 ;  /* 0x000000985b5a7223 */ /* 0x000fe2000000005a */
[----:B------:R-:W-:-:S04]  /*4c50*/  @P1 IMAD.MOV.U32 R91, RZ, RZ, R165 ;  /* 0x000000ffff5b1224 */ /* 0x000fc800078e00a5 */
[----:B------:R-:W-:-:S04]  /*4c60*/  F2FP.BF16.F32.PACK_AB R90, RZ, R90 ;  /* 0x0000005aff5a723e */ /* 0x000fc800000010ff */
[----:B------:R-:W-:Y:S01]  /*4c70*/  PRMT R160, R90, 0x7610, R160 ;  /* 0x000076105aa07816 */ /* 0x000fe200000000a0 */
[----:B------:R-:W-:-:S05]  /*4c80*/  @P1 IMAD.MOV.U32 R90, RZ, RZ, R164 ;  /* 0x000000ffff5a1224 */ /* 0x000fca00078e00a4 */
[----:B------:R1:W-:Y:S01]  /*4c90*/  @P1 STG.E.U16 desc[UR36][R90.64+0x2], R160 ;  /* 0x000002a05a001986 */ /* 0x0003e2000c101524 */
[----:B------:R-:W-:Y:S05]  /*4ca0*/  @!P2 BRA `(.L_x_43) ;  /* 0x000000000004a947 */ /* 0x000fea0003800000 */
[----:B------:R3:W5:Y:S02]  /*4cb0*/  LDG.E.LTC128B.U16 R162, desc[UR36][R156.64+0x10] ;  /* 0x000010249ca27981 */ /* 0x000764000c1e1520 */
.L_x_43:
[----:B------:R-:W-:Y:S05]  /*4cc0*/  BSYNC B1 ;  /* 0x0000000000017941 */ /* 0x000fea0003800000 */
.L_x_42:
[----:B-1---5:R-:W-:Y:S01]  /*4cd0*/  IMAD.U32 R90, R162, 0x10000, RZ ;  /* 0x00010000a25a7824 */ /* 0x022fe200078e00ff */
[----:B------:R-:W-:Y:S01]  /*4ce0*/  ISETP.GT.AND P1, PT, R0, 0x9, P3 ;  /* 0x000000090000780c */ /* 0x000fe20001f24270 */
[----:B------:R-:W-:Y:S02]  /*4cf0*/  BSSY B1, `(.L_x_44) ;  /* 0x000000a000017945 */ /* 0x000fe40003800000 */
[----:B------:R-:W-:Y:S01]  /*4d00*/  FMUL R91, R90, R153 ;  /* 0x000000995a5b7220 */ /* 0x000fe20000400000 */
[----:B------:R-:W-:-:S03]  /*4d10*/  @P2 IMAD.MOV.U32 R90, RZ, RZ, R154 ;  /* 0x000000ffff5a2224 */ /* 0x000fc600078e009a */
[----:B------:R-:W-:-:S05]  /*4d20*/  FFMA R91, R92, R152, R91 ;  /* 0x000000985c5b7223 */ /* 0x000fca000000005b */
[----:B------:R-:W-:-:S04]  /*4d30*/  F2FP.BF16.F32.PACK_AB R91, RZ, R91 ;  /* 0x0000005bff5b723e */ /* 0x000fc800000010ff */
[----:B------:R-:W-:Y:S01]  /*4d40*/  PRMT R92, R91, 0x7610, R92 ;  /* 0x000076105b5c7816 */ /* 0x000fe2000000005c */
[----:B------:R-:W-:-:S05]  /*4d50*/  @P2 IMAD.MOV.U32 R91, RZ, RZ, R155 ;  /* 0x000000ffff5b2224 */ /* 0x000fca00078e009b */
[----:B------:R1:W-:Y:S01]  /*4d60*/  @P2 STG.E.U16 desc[UR36][R90.64+0x10], R92 ;  /* 0x0000105c5a002986 */ /* 0x0003e2000c101524 */
[----:B------:R-:W-:Y:S05]  /*4d70*/  @!P1 BRA `(.L_x_45) ;  /* 0x0000000000049947 */ /* 0x000fea0003800000 */
[----:B------:R4:W5:Y:S02]  /*4d80*/  LDG.E.LTC128B.U16 R162, desc[UR36][R156.64+0x12] ;  /* 0x000012249ca27981 */ /* 0x000964000c1e1520 */
.L_x_45:
[----:B------:R-:W-:Y:S05]  /*4d90*/  BSYNC B1 ;  /* 0x0000000000017941 */ /* 0x000fea0003800000 */
.L_x_44:
[----:B-1---5:R-:W-:Y:S01]  /*4da0*/  IMAD.U32 R90, R162, 0x10000, RZ ;  /* 0x00010000a25a7824 */ /* 0x022fe200078e00ff */
[----:B------:R-:W-:Y:S01]  /*4db0*/  @P1 MOV R91, R155 ;  /* 0x0000009b005b1202 */ /* 0x000fe20000000f00 */
[----:B------:R-:W-:Y:S01]  /*4dc0*/  BSSY B1, `(.L_x_46) ;  /* 0x000000a000017945 */ /* 0x000fe20003800000 */
[----:B------:R-:W-:Y:S01]  /*4dd0*/  ISETP.GT.AND P2, PT, R0, 0x8, P0 ;  /* 0x000000080000780c */ /* 0x000fe20000744270 */
[----:B------:R-:W-:-:S04]  /*4de0*/  FMUL R90, R90, R153 ;  /* 0x000000995a5a7220 */ /* 0x000fc80000400000 */
[----:B------:R-:W-:-:S05]  /*4df0*/  FFMA R90, R93, R152, R90 ;  /* 0x000000985d5a7223 */ /* 0x000fca000000005a */
[----:B------:R-:W-:-:S04]  /*4e00*/  F2FP.BF16.F32.PACK_AB R90, RZ, R90 ;  /* 0x0000005aff5a723e */ /* 0x000fc800000010ff */
[----:B------:R-:W-:Y:S01]  /*4e10*/  PRMT R92, R90, 0x7610, R92 ;  /* 0x000076105a5c7816 */ /* 0x000fe2000000005c */
[----:B------:R-:W-:-:S05]  /*4e20*/  @P1 IMAD.MOV.U32 R90, RZ, RZ, R154 ;  /* 0x000000ffff5a1224 */ /* 0x000fca00078e009a */
[----:B------:R1:W-:Y:S01]  /*4e30*/  @P1 STG.E.U16 desc[UR36][R90.64+0x12], R92 ;  /* 0x0000125c5a001986 */ /* 0x0003e2000c101524 */
[----:B------:R-:W-:Y:S05]  /*4e40*/  @!P2 BRA `(.L_x_47) ;  /* 0x000000000004a947 */ /* 0x000fea0003800000 */
[----:B------:R0:W5:Y:S02]  /*4e50*/  LDG.E.LTC128B.U16 R162, desc[UR36][R88.64+0x10] ;  /* 0x0000102458a27981 */ /* 0x000164000c1e1520 */
.L_x_47:
[----:B------:R-:W-:Y:S05]  /*4e60*/  BSYNC B1 ;  /* 0x0000000000017941 */ /* 0x000fea0003800000 */
.L_x_46:
        /* <DEDUP_REMOVED lines=12> */
.L_x_49:
[----:B------:R-:W-:Y:S05]  /*4f30*/  BSYNC B1 ;  /* 0x0000000000017941 */ /* 0x000fea0003800000 */
.L_x_48:
[----:B-1---5:R-:W-:Y:S01]  /*4f40*/  IMAD.U32 R90, R162, 0x10000, RZ ;  /* 0x00010000a25a7824 */ /* 0x022fe200078e00ff */
[----:B------:R-:W-:Y:S01]  /*4f50*/  ISETP.GT.AND P2, PT, R0, 0x10, P3 ;  /* 0x000000100000780c */ /* 0x000fe20001f44270 */
[----:B------:R-:W-:Y:S01]  /*4f60*/  @P1 IMAD.MOV.U32 R91, RZ, RZ, R165 ;  /* 0x000000ffff5b1224 */ /* 0x000fe200078e00a5 */
[----:B------:R-:W-:Y:S01]  /*4f70*/  BSSY B1, `(.L_x_50) ;  /* 0x0000009000017945 */ /* 0x000fe20003800000 */
        /* <DEDUP_REMOVED lines=8> */
.L_x_51:
[----:B------:R-:W-:Y:S05]  /*5000*/  BSYNC B1 ;  /* 0x0000000000017941 */ /* 0x000fea0003800000 */
.L_x_50:
        /* <DEDUP_REMOVED lines=12> */
.L_x_53:
[----:B------:R-:W-:Y:S05]  /*50d0*/  BSYNC B1 ;  /* 0x0000000000017941 */ /* 0x000fea0003800000 */
.L_x_52:
        /* <DEDUP_REMOVED lines=12> */
.L_x_55:
[----:B------:R-:W-:Y:S05]  /*51a0*/  BSYNC B1 ;  /* 0x0000000000017941 */ /* 0x000fea0003800000 */
.L_x_54:
[----:B-1---5:R-:W-:Y:S01]  /*51b0*/  IMAD.U32 R90, R162, 0x10000, RZ ;  /* 0x00010000a25a7824 */ /* 0x022fe200078e00ff */
[----:B------:R-:W-:Y:S01]  /*51c0*/  ISETP.GT.AND P1, PT, R0, 0x11, P0 ;  /* 0x000000110000780c */ /* 0x000fe20000724270 */
[----:B------:R-:W-:Y:S02]  /*51d0*/  BSSY B1, `(.L_x_56) ;  /* 0x000000a000017945 */ /* 0x000fe40003800000 */
[----:B------:R-:W-:Y:S01]  /*51e0*/  FMUL R91, R90, R153 ;  /* 0x000000995a5b7220 */ /* 0x000fe20000400000 */
[----:B------:R-:W-:-:S03]  /*51f0*/  @P2 IMAD.MOV.U32 R90, RZ, RZ, R164 ;  /* 0x000000ffff5a2224 */ /* 0x000fc600078e00a4 */
[----:B------:R-:W-:-:S05]  /*5200*/  FFMA R91, R98, R152, R91 ;  /* 0x00000098625b7223 */ /* 0x000fca000000005b */
[----:B------:R-:W-:-:S04]  /*5210*/  F2FP.BF16.F32.PACK_AB R91, RZ, R91 ;  /* 0x0000005bff5b723e */ /* 0x000fc800000010ff */
[----:B------:R-:W-:Y:S02]  /*5220*/  PRMT R92, R91, 0x7610, R92 ;  /* 0x000076105b5c7816 */ /* 0x000fe4000000005c */
[----:B------:R-:W-:-:S05]  /*5230*/  @P2 MOV R91, R165 ;  /* 0x000000a5005b2202 */ /* 0x000fca0000000f00 */
[----:B------:R1:W-:Y:S01]  /*5240*/  @P2 STG.E.U16 desc[UR36][R90.64+0x20], R92 ;  /* 0x0000205c5a002986 */ /* 0x0003e2000c101524 */
[----:B------:R-:W-:Y:S05]  /*5250*/  @!P1 BRA `(.L_x_57) ;  /* 0x0000000000049947 */ /* 0x000fea0003800000 */
[----:B------:R0:W5:Y:S02]  /*5260*/  LDG.E.LTC128B.U16 R162, desc[UR36][R88.64+0x22] ;  /* 0x0000222458a27981 */ /* 0x000164000c1e1520 */
.L_x_57:
[----:B------:R-:W-:Y:S05]  /*5270*/  BSYNC B1 ;  /* 0x0000000000017941 */ /* 0x000fea0003800000 */
.L_x_56:
        /* <DEDUP_REMOVED lines=12> */
.L_x_59:
[----:B------:R-:W-:Y:S05]  /*5340*/  BSYNC B1 ;  /* 0x0000000000017941 */ /* 0x000fea0003800000 */
.L_x_58:
        /* <DEDUP_REMOVED lines=12> */
.L_x_61:
[----:B------:R-:W-:Y:S05]  /*5410*/  BSYNC B1 ;  /* 0x0000000000017941 */ /* 0x000fea0003800000 */
.L_x_60:
        /* <DEDUP_REMOVED lines=12> */
.L_x_63:
[----:B------:R-:W-:Y:S05]  /*54e0*/  BSYNC B1 ;  /* 0x0000000000017941 */ /* 0x000fea0003800000 */
.L_x_62:
        /* <DEDUP_REMOVED lines=12> */
.L_x_65:
[----:B------:R-:W-:Y:S05]  /*55b0*/  BSYNC B1 ;  /* 0x0000000000017941 */ /* 0x000fea0003800000 */
.L_x_64:
        /* <DEDUP_REMOVED lines=12> */
.L_x_67:
[----:B------:R-:W-:Y:S05]  /*5680*/  BSYNC B1 ;  /* 0x0000000000017941 */ /* 0x000fea0003800000 */
.L_x_66:
        /* <DEDUP_REMOVED lines=12> */
.L_x_69:
[----:B------:R-:W-:Y:S05]  /*5750*/  BSYNC B1 ;  /* 0x0000000000017941 */ /* 0x000fea0003800000 */
.L_x_68:
        /* <DEDUP_REMOVED lines=12> */
.L_x_71:
[----:B------:R-:W-:Y:S05]  /*5820*/  BSYNC B1 ;  /* 0x0000000000017941 */ /* 0x000fea0003800000 */
.L_x_70:
        /* <DEDUP_REMOVED lines=12> */
.L_x_73:
[----:B------:R-:W-:Y:S05]  /*58f0*/  BSYNC B1 ;  /* 0x0000000000017941 */ /* 0x000fea0003800000 */
.L_x_72:
        /* <DEDUP_REMOVED lines=12> */
.L_x_75:
[----:B------:R-:W-:Y:S05]  /*59c0*/  BSYNC B1 ;  /* 0x0000000000017941 */ /* 0x000fea0003800000 */
.L_x_74:
        /* <DEDUP_REMOVED lines=12> */
.L_x_77:
[----:B------:R-:W-:Y:S05]  /*5a90*/  BSYNC B1 ;  /* 0x0000000000017941 */ /* 0x000fea0003800000 */
.L_x_76:
        /* <DEDUP_REMOVED lines=12> */
.L_x_79:
[----:B------:R-:W-:Y:S05]  /*5b60*/  BSYNC B1 ;  /* 0x0000000000017941 */ /* 0x000fea0003800000 */
.L_x_78:
        /* <DEDUP_REMOVED lines=12> */
.L_x_81:
[----:B------:R-:W-:Y:S05]  /*5c30*/  BSYNC B1 ;  /* 0x0000000000017941 */ /* 0x000fea0003800000 */
.L_x_80:
        /* <DEDUP_REMOVED lines=12> */
.L_x_83:
[----:B------:R-:W-:Y:S05]  /*5d00*/  BSYNC B1 ;  /* 0x0000000000017941 */ /* 0x000fea0003800000 */
.L_x_82:
        /* <DEDUP_REMOVED lines=12> */
.L_x_85:
[----:B------:R-:W-:Y:S05]  /*5dd0*/  BSYNC B1 ;  /* 0x0000000000017941 */ /* 0x000fea0003800000 */
.L_x_84:
        /* <DEDUP_REMOVED lines=12> */
.L_x_87:
[----:B------:R-:W-:Y:S05]  /*5ea0*/  BSYNC B1 ;  /* 0x0000000000017941 */ /* 0x000fea0003800000 */
.L_x_86:
        /* <DEDUP_REMOVED lines=12> */
.L_x_89:
[----:B------:R-:W-:Y:S05]  /*5f70*/  BSYNC B1 ;  /* 0x0000000000017941 */ /* 0x000fea0003800000 */
.L_x_88:
        /* <DEDUP_REMOVED lines=12> */
.L_x_91:
[----:B------:R-:W-:Y:S05]  /*6040*/  BSYNC B1 ;  /* 0x0000000000017941 */ /* 0x000fea0003800000 */
.L_x_90:
        /* <DEDUP_REMOVED lines=12> */
.L_x_93:
[----:B------:R-:W-:Y:S05]  /*6110*/  BSYNC B1 ;  /* 0x0000000000017941 */ /* 0x000fea0003800000 */
.L_x_92:
        /* <DEDUP_REMOVED lines=12> */
.L_x_95:
[----:B------:R-:W-:Y:S05]  /*61e0*/  BSYNC B1 ;  /* 0x0000000000017941 */ /* 0x000fea0003800000 */
.L_x_94:
        /* <DEDUP_REMOVED lines=12> */
.L_x_97:
[----:B------:R-:W-:Y:S05]  /*62b0*/  BSYNC B1 ;  /* 0x0000000000017941 */ /* 0x000fea0003800000 */
.L_x_96:
        /* <DEDUP_REMOVED lines=12> */
.L_x_99:
[----:B------:R-:W-:Y:S05]  /*6380*/  BSYNC B1 ;  /* 0x0000000000017941 */ /* 0x000fea0003800000 */
.L_x_98:
        /* <DEDUP_REMOVED lines=12> */
.L_x_101:
[----:B------:R-:W-:Y:S05]  /*6450*/  BSYNC B1 ;  /* 0x0000000000017941 */ /* 0x000fea0003800000 */
.L_x_100:
        /* <DEDUP_REMOVED lines=12> */
.L_x_103:
[----:B------:R-:W-:Y:S05]  /*6520*/  BSYNC B1 ;  /* 0x0000000000017941 */ /* 0x000fea0003800000 */
.L_x_102:
        /* <DEDUP_REMOVED lines=12> */
.L_x_105:
[----:B------:R-:W-:Y:S05]  /*65f0*/  BSYNC B1 ;  /* 0x0000000000017941 */ /* 0x000fea0003800000 */
.L_x_104:
        /* <DEDUP_REMOVED lines=12> */
.L_x_107:
[----:B------:R-:W-:Y:S05]  /*66c0*/  BSYNC B1 ;  /* 0x0000000000017941 */ /* 0x000fea0003800000 */
.L_x_106:
        /* <DEDUP_REMOVED lines=12> */
.L_x_109:
[----:B------:R-:W-:Y:S05]  /*6790*/  BSYNC B1 ;  /* 0x0000000000017941 */ /* 0x000fea0003800000 */
.L_x_108:
        /* <DEDUP_REMOVED lines=12> */
.L_x_111:
[----:B------:R-:W-:Y:S05]  /*6860*/  BSYNC B1 ;  /* 0x0000000000017941 */ /* 0x000fea0003800000 */
.L_x_110:
        /* <DEDUP_REMOVED lines=12> */
.L_x_113:
[----:B------:R-:W-:Y:S05]  /*6930*/  BSYNC B1 ;  /* 0x0000000000017941 */ /* 0x000fea0003800000 */
.L_x_112:
        /* <DEDUP_REMOVED lines=12> */
.L_x_115:
[----:B------:R-:W-:Y:S05]  /*6a00*/  BSYNC B1 ;  /* 0x0000000000017941 */ /* 0x000fea0003800000 */
.L_x_114:
        /* <DEDUP_REMOVED lines=12> */
.L_x_117:
[----:B------:R-:W-:Y:S05]  /*6ad0*/  BSYNC B1 ;  /* 0x0000000000017941 */ /* 0x000fea0003800000 */
.L_x_116:
        /* <DEDUP_REMOVED lines=12> */
.L_x_119:
[----:B------:R-:W-:Y:S05]  /*6ba0*/  BSYNC B1 ;  /* 0x0000000000017941 */ /* 0x000fea0003800000 */
.L_x_118:
        /* <DEDUP_REMOVED lines=12> */
.L_x_121:
[----:B------:R-:W-:Y:S05]  /*6c70*/  BSYNC B1 ;  /* 0x0000000000017941 */ /* 0x000fea0003800000 */
.L_x_120:
        /* <DEDUP_REMOVED lines=12> */
.L_x_123:
[----:B------:R-:W-:Y:S05]  /*6d40*/  BSYNC B1 ;  /* 0x0000000000017941 */ /* 0x000fea0003800000 */
.L_x_122:
        /* <DEDUP_REMOVED lines=12> */
.L_x_125:
[----:B------:R-:W-:Y:S05]  /*6e10*/  BSYNC B1 ;  /* 0x0000000000017941 */ /* 0x000fea0003800000 */
.L_x_124:
        /* <DEDUP_REMOVED lines=12> */
.L_x_127:
[----:B------:R-:W-:Y:S05]  /*6ee0*/  BSYNC B1 ;  /* 0x0000000000017941 */ /* 0x000fea0003800000 */
.L_x_126:
        /* <DEDUP_REMOVED lines=12> */
.L_x_129:
[----:B------:R-:W-:Y:S05]  /*6fb0*/  BSYNC B1 ;  /* 0x0000000000017941 */ /* 0x000fea0003800000 */
.L_x_128:
        /* <DEDUP_REMOVED lines=12> */
.L_x_131:
[----:B------:R-:W-:Y:S05]  /*7080*/  BSYNC B1 ;  /* 0x0000000000017941 */ /* 0x000fea0003800000 */
.L_x_130:
        /* <DEDUP_REMOVED lines=12> */
.L_x_133:
[----:B------:R-:W-:Y:S05]  /*7150*/  BSYNC B1 ;  /* 0x0000000000017941 */ /* 0x000fea0003800000 */
.L_x_132:
        /* <DEDUP_REMOVED lines=12> */
.L_x_135:
[----:B------:R-:W-:Y:S05]  /*7220*/  BSYNC B1 ;  /* 0x0000000000017941 */ /* 0x000fea0003800000 */
.L_x_134:
        /* <DEDUP_REMOVED lines=12> */
.L_x_137:
[----:B------:R-:W-:Y:S05]  /*72f0*/  BSYNC B1 ;  /* 0x0000000000017941 */ /* 0x000fea0003800000 */
.L_x_136:
        /* <DEDUP_REMOVED lines=12> */
.L_x_139:
[----:B------:R-:W-:Y:S05]  /*73c0*/  BSYNC B1 ;  /* 0x0000000000017941 */ /* 0x000fea0003800000 */
.L_x_138:
        /* <DEDUP_REMOVED lines=12> */
.L_x_141:
[----:B------:R-:W-:Y:S05]  /*7490*/  BSYNC B1 ;  /* 0x0000000000017941 */ /* 0x000fea0003800000 */
.L_x_140:
        /* <DEDUP_REMOVED lines=12> */
.L_x_143:
[----:B------:R-:W-:Y:S05]  /*7560*/  BSYNC B1 ;  /* 0x0000000000017941 */ /* 0x000fea0003800000 */
.L_x_142:
        /* <DEDUP_REMOVED lines=12> */
.L_x_145:
[----:B------:R-:W-:Y:S05]  /*7630*/  BSYNC B1 ;  /* 0x0000000000017941 */ /* 0x000fea0003800000 */
.L_x_144:
        /* <DEDUP_REMOVED lines=12> */
.L_x_147:
[----:B------:R-:W-:Y:S05]  /*7700*/  BSYNC B1 ;  /* 0x0000000000017941 */ /* 0x000fea0003800000 */
.L_x_146:
        /* <DEDUP_REMOVED lines=12> */
.L_x_149:
[----:B------:R-:W-:Y:S05]  /*77d0*/  BSYNC B1 ;  /* 0x0000000000017941 */ /* 0x000fea0003800000 */
.L_x_148:
        /* <DEDUP_REMOVED lines=12> */
.L_x_151:
[----:B------:R-:W-:Y:S05]  /*78a0*/  BSYNC B1 ;  /* 0x0000000000017941 */ /* 0x000fea0003800000 */
.L_x_150:
        /* <DEDUP_REMOVED lines=12> */
.L_x_153:
[----:B------:R-:W-:Y:S05]  /*7970*/  BSYNC B1 ;  /* 0x0000000000017941 */ /* 0x000fea0003800000 */
.L_x_152:
        /* <DEDUP_REMOVED lines=12> */
.L_x_155:
[----:B------:R-:W-:Y:S05]  /*7a40*/  BSYNC B1 ;  /* 0x0000000000017941 */ /* 0x000fea0003800000 */
.L_x_154:
        /* <DEDUP_REMOVED lines=12> */
.L_x_157:
[----:B------:R-:W-:Y:S05]  /*7b10*/  BSYNC B1 ;  /* 0x0000000000017941 */ /* 0x000fea0003800000 */
.L_x_156:
        /* <DEDUP_REMOVED lines=12> */
.L_x_159:
[----:B------:R-:W-:Y:S05]  /*7be0*/  BSYNC B1 ;  /* 0x0000000000017941 */ /* 0x000fea0003800000 */
.L_x_158:
[----:B-----5:R-:W-:Y:S01]  /*7bf0*/  IMAD.U32 R6, R162, 0x10000, RZ ;  /* 0x00010000a2067824 */ /* 0x020fe200078e00ff */
[----:B------:R-:W-:Y:S01]  /*7c00*/  ISETP.GT.AND P1, PT, R0, 0x79, P0 ;  /* 0x000000790000780c */ /* 0x000fe20000724270 */
[----:B------:R-:W-:Y:S01]  /*7c10*/  BSSY B1, `(.L_x_160) ;  /* 0x000000b000017945 */ /* 0x000fe20003800000 */
[----:B------:R-:W-:Y:S01]  /*7c20*/  IADD3 R97, P0, R19, 0x80, RZ ;  /* 0x0000008013617810 */ /* 0x000fe20007f1e0ff */
[----:B-1----:R-:W-:Y:S01]  /*7c30*/  FMUL R91, R6, R153 ;  /* 0x00000099065b7220 */ /* 0x002fe20000400000 */
[----:B------:R-:W-:-:S03]  /*7c40*/  @P2 IMAD.MOV.U32 R6, RZ, RZ, R164 ;  /* 0x000000ffff062224 */ /* 0x000fc600078e00a4 */
[----:B------:R-:W-:Y:S01]  /*7c50*/  FFMA R91, R150, R152, R91 ;  /* 0x00000098965b7223 */ /* 0x000fe2000000005b */
[----:B------:R-:W-:Y:S02]  /*7c60*/  IMAD.X R19, RZ, RZ, R7, P0 ;  /* 0x000000ffff137224 */ /* 0x000fe400000e0607 */
[----:B------:R-:W-:Y:S02]  /*7c70*/  @P2 IMAD.MOV.U32 R7, RZ, RZ, R165 ;  /* 0x000000ffff072224 */ /* 0x000fe400078e00a5 */
[----:B------:R-:W-:-:S05]  /*7c80*/  F2FP.BF16.F32.PACK_AB R91, RZ, R91 ;  /* 0x0000005bff5b723e */ /* 0x000fca00000010ff */
[----:B------:R1:W-:Y:S01]  /*7c90*/  @P2 STG.E.U16 desc[UR36][R6.64+0xf0], R91 ;  /* 0x0000f05b06002986 */ /* 0x0003e2000c101524 */
[----:B------:R-:W-:Y:S05]  /*7ca0*/  @!P1 BRA `(.L_x_161) ;  /* 0x0000000000049947 */ /* 0x000fea0003800000 */
[----:B------:R0:W5:Y:S02]  /*7cb0*/  LDG.E.LTC128B.U16 R162, desc[UR36][R88.64+0xf2] ;  /* 0x0000f22458a27981 */ /* 0x000164000c1e1520 */
.L_x_161:
[----:B------:R-:W-:Y:S05]  /*7cc0*/  BSYNC B1 ;  /* 0x0000000000017941 */ /* 0x000fea0003800000 */
.L_x_160:
[----:B-1---5:R-:W-:Y:S01]  /*7cd0*/  IMAD.U32 R6, R162, 0x10000, RZ ;  /* 0x00010000a2067824 */ /* 0x022fe200078e00ff */
[----:B------:R-:W-:Y:S01]  /*7ce0*/  ISETP.GT.AND P0, PT, R3, 0x80, PT ;  /* 0x000000800300780c */ /* 0x000fe20003f04270 */
[-C--:B------:R-:W-:Y:S02]  /*7cf0*/  IMAD R90, R19, R12.reuse, RZ ;  /* 0x0000000c135a7224 */ /* 0x080fe400078e02ff */
[----:B0-2---:R-:W-:Y:S01]  /*7d00*/  FMUL R88, R6, R153 ;  /* 0x0000009906587220 */ /* 0x005fe20000400000 */
[----:B------:R-:W-:Y:S01]  /*7d10*/  IMAD.WIDE.U32 R6, R97, R12, R20 ;  /* 0x0000000c61067225 */ /* 0x000fe200078e0014 */
[----:B------:R-:W-:-:S03]  /*7d20*/  ISETP.GT.AND P3, PT, R0, RZ, P0 ;  /* 0x000000ff0000720c */ /* 0x000fc60000764270 */
[----:B------:R-:W-:Y:S01]  /*7d30*/  FFMA R151, R151, R152, R88 ;  /* 0x0000009897977223 */ /* 0x000fe20000000058 */
[----:B------:R-:W-:Y:S01]  /*7d40*/  IMAD R95, R97, R13, R90 ;  /* 0x0000000d615f7224 */ /* 0x000fe200078e025a */
[----:B------:R-:W-:-:S03]  /*7d50*/  LEA R88, P2, R6, R8, 0x1 ;  /* 0x0000000806587211 */ /* 0x000fc600078408ff */
[----:B------:R-:W-:Y:S01]  /*7d60*/  IMAD.IADD R7, R7, 0x1, R95 ;  /* 0x0000000107077824 */ /* 0x000fe200078e025f */
[----:B------:R-:W-:-:S04]  /*7d70*/  F2FP.BF16.F32.PACK_AB R151, RZ, R151 ;  /* 0x00000097ff97723e */ /* 0x000fc800000010ff */
[----:B------:R-:W-:Y:S01]  /*7d80*/  LEA.HI.X R89, R6, R9, R7, 0x1, P2 ;  /* 0x0000000906597211 */ /* 0x000fe200010f0c07 */
[----:B------:R0:W-:Y:S04]  /*7d90*/  @P1 STG.E.U16 desc[UR36][R164.64+0xf2], R151 ;  /* 0x0000f297a4001986 */ /* 0x0001e8000c101524 */
[----:B------:R1:W2:Y:S01]  /*7da0*/  @P3 LDG.E.LTC128B.U16 R162, desc[UR36][R88.64] ;  /* 0x0000002458a23981 */ /* 0x0002a2000c1e1520 */
[----:B------:R-:W-:Y:S01]  /*7db0*/  IMAD.U32 R19, RZ, RZ, UR4 ;  /* 0x00000004ff137e24 */ /* 0x000fe2000f8e00ff */
[----:B------:R-:W-:Y:S01]  /*7dc0*/  ISETP.GT.AND P2, PT, R0, 0x1, P0 ;  /* 0x000000010000780c */ /* 0x000fe20000744270 */
[----:B------:R-:W-:Y:S01]  /*7dd0*/  IMAD.U32 R93, RZ, RZ, UR4 ;  /* 0x00000004ff5d7e24 */ /* 0x000fe2000f8e00ff */
[----:B------:R-:W-:Y:S01]  /*7de0*/  BSSY B1, `(.L_x_162) ;  /* 0x0000013000017945 */ /* 0x000fe20003800000 */
[----:B------:R-:W-:Y:S01]  /*7df0*/  IMAD.U32 R92, RZ, RZ, UR5 ;  /* 0x00000005ff5c7e24 */ /* 0x000fe2000f8e00ff */
[----:B------:R-:W-:Y:S01]  /*7e00*/  SHF.L.U32 R19, R19, 0x8, RZ ;  /* 0x0000000813137819 */ /* 0x000fe200000006ff */
[----:B------:R-:W-:-:S03]  /*7e10*/  IMAD.WIDE.U32 R6, R97, R12, R4 ;  /* 0x0000000c61067225 */ /* 0x000fc600078e0004 */
[----:B------:R-:W-:Y:S01]  /*7e20*/  SHF.L.U64.HI R93, R93, 0x8, R92 ;  /* 0x000000085d5d7819 */ /* 0x000fe2000001025c */
[----:B------:R-:W-:Y:S01]  /*7e30*/  IMAD.IADD R7, R95, 0x1, R7 ;  /* 0x000000015f077824 */ /* 0x000fe200078e0207 */
[----:B-1----:R-:W-:-:S05]  /*7e40*/  IADD3 R88, P1, R19, R154, RZ ;  /* 0x0000009a13587210 */ /* 0x002fca0007f3e0ff */
[----:B------:R-:W-:Y:S02]  /*7e50*/  IMAD.X R89, R93, 0x1, R155, P1 ;  /* 0x000000015d597824 */ /* 0x000fe400008e069b */
[----:B--2---:R-:W-:-:S04]  /*7e60*/  IMAD.U32 R90, R162, 0x10000, RZ ;  /* 0x00010000a25a7824 */ /* 0x004fc800078e00ff */
[----:B------:R-:W-:Y:S01]  /*7e70*/  FMUL R13, R90, R153 ;  /* 0x000000995a0d7220 */ /* 0x000fe20000400000 */
[----:B------:R-:W-:-:S04]  /*7e80*/  IMAD.WIDE.U32 R90, R10, UR42, R6 ;  /* 0x0000002a0a5a7c25 */ /* 0x000fc8000f8e0006 */
[----:B------:R-:W-:Y:S01]  /*7e90*/  FFMA R13, R24, R152, R13 ;  /* 0x00000098180d7223 */ /* 0x000fe2000000000d */
[----:B------:R-:W-:Y:S01]  /*7ea0*/  IMAD.IADD R7, R11, 0x1, R91 ;  /* 0x000000010b077824 */ /* 0x000fe200078e025b */
[----:B------:R-:W-:-:S03]  /*7eb0*/  LEA R6, P4, R90, R8, 0x1 ;  /* 0x000000085a067211 */ /* 0x000fc600078808ff */
[----:B------:R-:W-:Y:S02]  /*7ec0*/  F2FP.BF16.F32.PACK_AB R13, RZ, R13 ;  /* 0x0000000dff0d723e */ /* 0x000fe400000010ff */
[----:B------:R-:W-:-:S03]  /*7ed0*/  LEA.HI.X R7, R90, R9, R7, 0x1, P4 ;  /* 0x000000095a077211 */ /* 0x000fc600020f0c07 */
[----:B------:R0:W-:Y:S01]  /*7ee0*/  @P3 STG.E.U16 desc[UR36][R88.64], R13 ;  /* 0x0000000d58003986 */ /* 0x0001e2000c101524 */
[----:B------:R-:W-:Y:S05]  /*7ef0*/  @!P2 BRA `(.L_x_163) ;  /* 0x000000000004a947 */ /* 0x000fea0003800000 */
[----:B------:R1:W5:Y:S02]  /*7f00*/  LDG.E.LTC128B.U16 R162, desc[UR36][R6.64+0x2] ;  /* 0x0000022406a27981 */ /* 0x000364000c1e1520 */
.L_x_163:
[----:B------:R-:W-:Y:S05]  /*7f10*/  BSYNC B1 ;  /* 0x0000000000017941 */ /* 0x000fea0003800000 */
.L_x_162:
[----:B-----5:R-:W-:Y:S01]  /*7f20*/  IMAD.U32 R20, R162, 0x10000, RZ ;  /* 0x00010000a2147824 */ /* 0x020fe200078e00ff */
[----:B------:R-:W-:Y:S01]  /*7f30*/  ISETP.GT.AND P1, PT, R3, 0x88, PT ;  /* 0x000000880300780c */ /* 0x000fe20003f24270 */
[----:B0-----:R-:W-:Y:S01]  /*7f40*/  IMAD.WIDE.U32 R12, R97, R12, R158 ;  /* 0x0000000c610c7225 */ /* 0x001fe200078e009e */
[----:B------:R-:W-:Y:S03]  /*7f50*/  BSSY B1, `(.L_x_164) ;  /* 0x0000010000017945 */ /* 0x000fe60003800000 */
[----:B------:R-:W-:Y:S01]  /*7f60*/  FMUL R20, R20, R153 ;  /* 0x0000009914147220 */ /* 0x000fe20000400000 */
[----:B------:R-:W-:Y:S01]  /*7f70*/  ISETP.GT.AND P3, PT, R0, RZ, P1 ;  /* 0x000000ff0000720c */ /* 0x000fe20000f64270 */
[----:B------:R-:W-:Y:S01]  /*7f80*/  IMAD.IADD R95, R95, 0x1, R13 ;  /* 0x000000015f5f7824 */ /* 0x000fe200078e020d */
[----:B------:R-:W-:Y:S01]  /*7f90*/  IADD3 R15, P5, R14, R12, RZ ;  /* 0x0000000c0e0f7210 */ /* 0x000fe20007fbe0ff */
[----:B------:R-:W-:Y:S01]  /*7fa0*/  FFMA R20, R25, R152, R20 ;  /* 0x0000009819147223 */ /* 0x000fe20000000014 */
[----:B------:R-:W-:-:S04]  /*7fb0*/  IADD3 R14, P4, R4, R12, RZ ;  /* 0x0000000c040e7210 */ /* 0x000fc80007f9e0ff */
[----:B------:R-:W-:Y:S01]  /*7fc0*/  F2FP.BF16.F32.PACK_AB R3, RZ, R20 ;  /* 0x00000014ff03723e */ /* 0x000fe200000010ff */
[----:B------:R-:W-:Y:S01]  /*7fd0*/  IMAD.X R20, R95, 0x1, R21, P5 ;  /* 0x000000015f147824 */ /* 0x000fe200028e0615 */
[----:B------:R-:W-:Y:S01]  /*7fe0*/  LEA R12, P5, R15, R8, 0x1 ;  /* 0x000000080f0c7211 */ /* 0x000fe200078a08ff */
[----:B------:R-:W-:-:S03]  /*7ff0*/  @P2 IMAD.MOV.U32 R21, RZ, RZ, R89 ;  /* 0x000000ffff152224 */ /* 0x000fc600078e0059 */
[----:B------:R-:W-:Y:S01]  /*8000*/  LEA.HI.X R13, R15, R9, R20, 0x1, P5 ;  /* 0x000000090f0d7211 */ /* 0x000fe200028f0c14 */
[----:B------:R-:W-:-:S05]  /*8010*/  @P2 IMAD.MOV.U32 R20, RZ, RZ, R88 ;  /* 0x000000ffff142224 */ /* 0x000fca00078e0058 */
[----:B------:R0:W-:Y:S01]  /*8020*/  @P2 STG.E.U16 desc[UR36][R20.64+0x2], R3 ;  /* 0x0000020314002986 */ /* 0x0001e2000c101524 */
[----:B------:R-:W-:Y:S05]  /*8030*/  @!P3 BRA `(.L_x_165) ;  /* 0x000000000004b947 */ /* 0x000fea0003800000 */
[----:B------:R2:W5:Y:S02]  /*8040*/  LDG.E.LTC128B.U16 R162, desc[UR36][R12.64] ;  /* 0x000000240ca27981 */ /* 0x000564000c1e1520 */
.L_x_165:
[----:B------:R-:W-:Y:S05]  /*8050*/  BSYNC B1 ;  /* 0x0000000000017941 */ /* 0x000fea0003800000 */
.L_x_164:
[----:B-----5:R-:W-:Y:S01]  /*8060*/  IMAD.U32 R4, R162, 0x10000, RZ ;  /* 0x00010000a2047824 */ /* 0x020fe200078e00ff */
[----:B------:R-:W-:Y:S01]  /*8070*/  ISETP.GT.AND P2, PT, R0, 0x1, P1 ;  /* 0x000000010000780c */ /* 0x000fe20000f44270 */
[----:B------:R-:W-:Y:S01]  /*8080*/  IMAD.X R15, R5, 0x1, R95, P4 ;  /* 0x00000001050f7824 */ /* 0x000fe200020e065f */
[----:B------:R-:W-:Y:S01]  /*8090*/  BSSY B1, `(.L_x_166) ;  /* 0x000000d000017945 */ /* 0x000fe20003800000 */
[----:B0-----:R-:W-:Y:S01]  /*80a0*/  FMUL R3, R4, R153 ;  /* 0x0000009904037220 */ /* 0x001fe20000400000 */
[----:B------:R-:W-:Y:S01]  /*80b0*/  IADD3 R4, P4, R88, R161, RZ ;  /* 0x000000a158047210 */ /* 0x000fe20007f9e0ff */
[----:B--2---:R-:W-:-:S04]  /*80c0*/  IMAD.WIDE.U32 R12, R10, UR42, R14 ;  /* 0x0000002a0a0c7c25 */ /* 0x004fc8000f8e000e */
[----:B------:R-:W-:Y:S01]  /*80d0*/  FFMA R3, R26, R152, R3 ;  /* 0x000000981a037223 */ /* 0x000fe20000000003 */
[----:B------:R-:W-:Y:S01]  /*80e0*/  IMAD.X R5, R89, 0x1, R163, P4 ;  /* 0x0000000159057824 */ /* 0x000fe200020e06a3 */
[----:B------:R-:W-:Y:S01]  /*80f0*/  LEA R8, P5, R12, R8, 0x1 ;  /* 0x000000080c087211 */ /* 0x000fe200078a08ff */
[----:B------:R-:W-:Y:S02]  /*8100*/  IMAD.IADD R11, R11, 0x1, R13 ;  /* 0x000000010b0b7824 */ /* 0x000fe400078e020d */
[----:B------:R-:W-:-:S03]  /*8110*/  F2FP.BF16.F32.PACK_AB R3, RZ, R3 ;  /* 0x00000003ff03723e */ /* 0x000fc600000010ff */
[----:B------:R-:W-:Y:S02]  /*8120*/  LEA.HI.X R9, R12, R9, R11, 0x1, P5 ;  /* 0x000000090c097211 */ /* 0x000fe400028f0c0b */
[----:B------:R0:W-:Y:S01]  /*8130*/  @P3 STG.E.U16 desc[UR36][R4.64], R3 ;  /* 0x0000000304003986 */ /* 0x0001e2000c101524 */
[----:B------:R-:W-:Y:S05]  /*8140*/  @!P2 BRA `(.L_x_167) ;  /* 0x000000000004a947 */ /* 0x000fea0003800000 */
[----:B------:R2:W5:Y:S02]  /*8150*/  LDG.E.LTC128B.U16 R162, desc[UR36][R8.64+0x2] ;  /* 0x0000022408a27981 */ /* 0x000564000c1e1520 */
.L_x_167:
[----:B------:R-:W-:Y:S05]  /*8160*/  BSYNC B1 ;  /* 0x0000000000017941 */ /* 0x000fea0003800000 */
.L_x_166:
[----:B-----5:R-:W-:Y:S01]  /*8170*/  IMAD.U32 R10, R162, 0x10000, RZ ;  /* 0x00010000a20a7824 */ /* 0x020fe200078e00ff */
[----:B------:R-:W-:Y:S01]  /*8180*/  ISETP.GT.AND P3, PT, R0, 0x8, P0 ;  /* 0x000000080000780c */ /* 0x000fe20000764270 */
[----:B------:R-:W-:Y:S02]  /*8190*/  BSSY B1, `(.L_x_168) ;  /* 0x0000007000017945 */ /* 0x000fe40003800000 */
[----:B------:R-:W-:-:S04]  /*81a0*/  FMUL R10, R10, R153 ;  /* 0x000000990a0a7220 */ /* 0x000fc80000400000 */
[----:B------:R-:W-:-:S05]  /*81b0*/  FFMA R10, R27, R152, R10 ;  /* 0x000000981b0a7223 */ /* 0x000fca000000000a */
[----:B------:R-:W-:-:S05]  /*81c0*/  F2FP.BF16.F32.PACK_AB R10, RZ, R10 ;  /* 0x0000000aff0a723e */ /* 0x000fca00000010ff */
[----:B------:R0:W-:Y:S01]  /*81d0*/  @P2 STG.E.U16 desc[UR36][R4.64+0x2], R10 ;  /* 0x0000020a04002986 */ /* 0x0001e2000c101524 */
[----:B------:R-:W-:Y:S05]  /*81e0*/  @!P3 BRA `(.L_x_169) ;  /* 0x000000000004b947 */ /* 0x000fea0003800000 */
[----:B------:R0:W5:Y:S02]  /*81f0*/  LDG.E.LTC128B.U16 R162, desc[UR36][R6.64+0x10] ;  /* 0x0000102406a27981 */ /* 0x000164000c1e1520 */
.L_x_169:
[----:B------:R-:W-:Y:S05]  /*8200*/  BSYNC B1 ;  /* 0x0000000000017941 */ /* 0x000fea0003800000 */
.L_x_168:
[----:B0----5:R-:W-:Y:S01]  /*8210*/  IMAD.U32 R4, R162, 0x10000, RZ ;  /* 0x00010000a2047824 */ /* 0x021fe200078e00ff */
[----:B------:R-:W-:Y:S01]  /*8220*/  MOV R5, R89 ;  /* 0x0000005900057202 */ /* 0x000fe20000000f00 */
[----:B------:R-:W-:Y:S01]  /*8230*/  BSSY B1, `(.L_x_170) ;  /* 0x0000009000017945 */ /* 0x000fe20003800000 */
[----:B------:R-:W-:Y:S01]  /*8240*/  ISETP.GT.AND P2, PT, R0, 0x9, P0 ;  /* 0x000000090000780c */ /* 0x000fe20000744270 */
[----:B------:R-:W-:Y:S01]  /*8250*/  FMUL R3, R4, R153 ;  /* 0x0000009904037220 */ /* 0x000fe20000400000 */
[----:B------:R-:W-:-:S03]  /*8260*/  IMAD.MOV.U32 R4, RZ, RZ, R88 ;  /* 0x000000ffff047224 */ /* 0x000fc600078e0058 */
[----:B------:R-:W-:-:S05]  /*8270*/  FFMA R3, R28, R152, R3 ;  /* 0x000000981c037223 */ /* 0x000fca0000000003 */
[----:B------:R-:W-:-:S05]  /*8280*/  F2FP.BF16.F32.PACK_AB R3, RZ, R3 ;  /* 0x00000003ff03723e */ /* 0x000fca00000010ff */
[----:B------:R0:W-:Y:S01]  /*8290*/  @P3 STG.E.U16 desc[UR36][R4.64+0x10], R3 ;  /* 0x0000100304003986 */ /* 0x0001e2000c101524 */
[----:B------:R-:W-:Y:S05]  /*82a0*/  @!P2 BRA `(.L_x_171) ;  /* 0x000000000004a947 */ /* 0x000fea0003800000 */
[----:B------:R0:W5:Y:S02]  /*82b0*/  LDG.E.LTC128B.U16 R162, desc[UR36][R6.64+0x12] ;  /* 0x0000122406a27981 */ /* 0x000164000c1e1520 */
.L_x_171:
[----:B------:R-:W-:Y:S05]  /*82c0*/  BSYNC B1 ;  /* 0x0000000000017941 */ /* 0x000fea0003800000 */
.L_x_170:
        /* <DEDUP_REMOVED lines=9> */
.L_x_173:
[----:B------:R-:W-:Y:S05]  /*8360*/  BSYNC B1 ;  /* 0x0000000000017941 */ /* 0x000fea0003800000 */
.L_x_172:
[----:B0----5:R-:W-:Y:S01]  /*8370*/  IMAD.U32 R10, R162, 0x10000, RZ ;  /* 0x00010000a20a7824 */ /* 0x021fe200078e00ff */
[----:B------:R-:W-:Y:S01]  /*8380*/  ISETP.GT.AND P2, PT, R0, 0x9, P1 ;  /* 0x000000090000780c */ /* 0x000fe20000f44270 */
[----:B------:R-:W-:Y:S02]  /*8390*/  BSSY B1, `(.L_x_174) ;  /* 0x0000009000017945 */ /* 0x000fe40003800000 */
[----:B------:R-:W-:Y:S01]  /*83a0*/  FMUL R3, R10, R153 ;  /* 0x000000990a037220 */ /* 0x000fe20000400000 */
[----:B------:R-:W-:-:S03]  /*83b0*/  IADD3 R10, P3, R161, R88, RZ ;  /* 0x00000058a10a7210 */ /* 0x000fc60007f7e0ff */
[----:B------:R-:W-:Y:S02]  /*83c0*/  FFMA R3, R30, R152, R3 ;  /* 0x000000981e037223 */ /* 0x000fe40000000003 */
[----:B------:R-:W-:-:S03]  /*83d0*/  IMAD.X R11, R163, 0x1, R89, P3 ;  /* 0x00000001a30b7824 */ /* 0x000fc600018e0659 */
[----:B------:R-:W-:-:S05]  /*83e0*/  F2FP.BF16.F32.PACK_AB R3, RZ, R3 ;  /* 0x00000003ff03723e */ /* 0x000fca00000010ff */
[----:B------:R0:W-:Y:S01]  /*83f0*/  @P4 STG.E.U16 desc[UR36][R10.64+0x10], R3 ;  /* 0x000010030a004986 */ /* 0x0001e2000c101524 */
[----:B------:R-:W-:Y:S05]  /*8400*/  @!P2 BRA `(.L_x_175) ;  /* 0x000000000004a947 */ /* 0x000fea0003800000 */
[----:B------:R0:W5:Y:S02]  /*8410*/  LDG.E.LTC128B.U16 R162, desc[UR36][R8.64+0x12] ;  /* 0x0000122408a27981 */ /* 0x000164000c1e1520 */
.L_x_175:
[----:B------:R-:W-:Y:S05]  /*8420*/  BSYNC B1 ;  /* 0x0000000000017941 */ /* 0x000fea0003800000 */
.L_x_174:
[----:B0----5:R-:W-:Y:S01]  /*8430*/  IMAD.U32 R10, R162, 0x10000, RZ ;  /* 0x00010000a20a7824 */ /* 0x021fe200078e00ff */
[----:B------:R-:W-:Y:S01]  /*8440*/  ISETP.GT.AND P3, PT, R0, 0x10, P0 ;  /* 0x000000100000780c */ /* 0x000fe20000764270 */
[----:B------:R-:W-:Y:S02]  /*8450*/  BSSY B1, `(.L_x_176) ;  /* 0x0000009000017945 */ /* 0x000fe40003800000 */
[----:B------:R-:W-:-:S04]  /*8460*/  FMUL R10, R10, R153 ;  /* 0x000000990a0a7220 */ /* 0x000fc80000400000 */
[----:B------:R-:W-:Y:S01]  /*8470*/  FFMA R31, R31, R152, R10 ;  /* 0x000000981f1f7223 */ /* 0x000fe2000000000a */
[----:B------:R-:W-:-:S04]  /*8480*/  IADD3 R10, P4, P5, R161, R154, R19 ;  /* 0x0000009aa10a7210 */ /* 0x000fc80007d9e013 */
[----:B------:R-:W-:Y:S02]  /*8490*/  F2FP.BF16.F32.PACK_AB R31, RZ, R31 ;  /* 0x0000001fff1f723e */ /* 0x000fe400000010ff */
[----:B------:R-:W-:-:S05]  /*84a0*/  IADD3.X R11, R163, R155, R93, P4, P5 ;  /* 0x0000009ba30b7210 */ /* 0x000fca00027ea45d */
[----:B------:R0:W-:Y:S01]  /*84b0*/  @P2 STG.E.U16 desc[UR36][R10.64+0x12], R31 ;  /* 0x0000121f0a002986 */ /* 0x0001e2000c101524 */
[----:B------:R-:W-:Y:S05]  /*84c0*/  @!P3 BRA `(.L_x_177) ;  /* 0x000000000004b947 */ /* 0x000fea0003800000 */
[----:B------:R0:W5:Y:S02]  /*84d0*/  LDG.E.LTC128B.U16 R162, desc[UR36][R6.64+0x20] ;  /* 0x0000202406a27981 */ /* 0x000164000c1e1520 */
.L_x_177:
[----:B------:R-:W-:Y:S05]  /*84e0*/  BSYNC B1 ;  /* 0x0000000000017941 */ /* 0x000fea0003800000 */
.L_x_176:
        /* <DEDUP_REMOVED lines=9> */
.L_x_179:
[----:B------:R-:W-:Y:S05]  /*8580*/  BSYNC B1 ;  /* 0x0000000000017941 */ /* 0x000fea0003800000 */
.L_x_178:
        /* <DEDUP_REMOVED lines=9> */
.L_x_181:
[----:B------:R-:W-:Y:S05]  /*8620*/  BSYNC B1 ;  /* 0x0000000000017941 */ /* 0x000fea0003800000 */
.L_x_180:
[----:B0----5:R-:W-:Y:S01]  /*8630*/  IMAD.U32 R12, R162, 0x10000, RZ ;  /* 0x00010000a20c7824 */ /* 0x021fe200078e00ff */
        /* <DEDUP_REMOVED lines=8> */
.L_x_183:
[----:B------:R-:W-:Y:S05]  /*86c0*/  BSYNC B1 ;  /* 0x0000000000017941 */ /* 0x000fea0003800000 */
.L_x_182:
        /* <DEDUP_REMOVED lines=9> */
.L_x_185:
[----:B------:R-:W-:Y:S05]  /*8760*/  BSYNC B1 ;  /* 0x0000000000017941 */ /* 0x000fea0003800000 */
.L_x_184:
        /* <DEDUP_REMOVED lines=9> */
.L_x_187:
[----:B------:R-:W-:Y:S05]  /*8800*/  BSYNC B1 ;  /* 0x0000000000017941 */ /* 0x000fea0003800000 */
.L_x_186:
        /* <DEDUP_REMOVED lines=9> */
.L_x_189:
[----:B------:R-:W-:Y:S05]  /*88a0*/  BSYNC B1 ;  /* 0x0000000000017941 */ /* 0x000fea0003800000 */
.L_x_188:
        /* <DEDUP_REMOVED lines=9> */
.L_x_191:
[----:B------:R-:W-:Y:S05]  /*8940*/  BSYNC B1 ;  /* 0x0000000000017941 */ /* 0x000fea0003800000 */
.L_x_190:
        /* <DEDUP_REMOVED lines=9> */
.L_x_193:
[----:B------:R-:W-:Y:S05]  /*89e0*/  BSYNC B1 ;  /* 0x0000000000017941 */ /* 0x000fea0003800000 */
.L_x_192:
        /* <DEDUP_REMOVED lines=9> */
.L_x_195:
[----:B------:R-:W-:Y:S05]  /*8a80*/  BSYNC B1 ;  /* 0x0000000000017941 */ /* 0x000fea0003800000 */
.L_x_194:
        /* <DEDUP_REMOVED lines=9> */
.L_x_197:
[----:B------:R-:W-:Y:S05]  /*8b20*/  BSYNC B1 ;  /* 0x0000000000017941 */ /* 0x000fea0003800000 */
.L_x_196:
[----:B0----5:R-:W-:Y:S01]  /*8b30*/  SHF.L.U32 R12, R162, 0x10, RZ ;  /* 0x00000010a20c7819 */ /* 0x021fe200000006ff */
[----:B------:R-:W-:Y:S01]  /*8b40*/  BSSY B1, `(.L_x_198) ;  /* 0x0000008000017945 */ /* 0x000fe20003800000 */
[----:B------:R-:W-:-:S03]  /*8b50*/  ISETP.GT.AND P2, PT, R0, 0x21, P1 ;  /* 0x000000210000780c */ /* 0x000fc60000f44270 */
[----:B------:R-:W-:-:S04]  /*8b60*/  FMUL R3, R12, R153 ;  /* 0x000000990c037220 */ /* 0x000fc80000400000 */
[----:B------:R-:W-:-:S05]  /*8b70*/  FFMA R3, R42, R152, R3 ;  /* 0x000000982a037223 */ /* 0x000fca0000000003 */
[----:B------:R-:W-:-:S05]  /*8b80*/  F2FP.BF16.F32.PACK_AB R3, RZ, R3 ;  /* 0x00000003ff03723e */ /* 0x000fca00000010ff */
[----:B------:R0:W-:Y:S01]  /*8b90*/  @P3 STG.E.U16 desc[UR36][R10.64+0x40], R3 ;  /* 0x000040030a003986 */ /* 0x0001e2000c101524 */
[----:B------:R-:W-:Y:S05]  /*8ba0*/  @!P2 BRA `(.L_x_199) ;  /* 0x000000000004a947 */ /* 0x000fea0003800000 */
[----:B------:R0:W5:Y:S02]  /*8bb0*/  LDG.E.LTC128B.U16 R162, desc[UR36][R8.64+0x42] ;  /* 0x0000422408a27981 */ /* 0x000164000c1e1520 */
.L_x_199:
[----:B------:R-:W-:Y:S05]  /*8bc0*/  BSYNC B1 ;  /* 0x0000000000017941 */ /* 0x000fea0003800000 */
.L_x_198:
        /* <DEDUP_REMOVED lines=9> */
.L_x_201:
[----:B------:R-:W-:Y:S05]  /*8c60*/  BSYNC B1 ;  /* 0x0000000000017941 */ /* 0x000fea0003800000 */
.L_x_200:
        /* <DEDUP_REMOVED lines=9> */
.L_x_203:
[----:B------:R-:W-:Y:S05]  /*8d00*/  BSYNC B1 ;  /* 0x0000000000017941 */ /* 0x000fea0003800000 */
.L_x_202:
        /* <DEDUP_REMOVED lines=9> */
.L_x_205:
[----:B------:R-:W-:Y:S05]  /*8da0*/  BSYNC B1 ;  /* 0x0000000000017941 */ /* 0x000fea0003800000 */
.L_x_204:
        /* <DEDUP_REMOVED lines=9> */
.L_x_207:
[----:B------:R-:W-:Y:S05]  /*8e40*/  BSYNC B1 ;  /* 0x0000000000017941 */ /* 0x000fea0003800000 */
.L_x_206:
        /* <DEDUP_REMOVED lines=9> */
.L_x_209:
[----:B------:R-:W-:Y:S05]  /*8ee0*/  BSYNC B1 ;  /* 0x0000000000017941 */ /* 0x000fea0003800000 */
.L_x_208:
        /* <DEDUP_REMOVED lines=9> */
.L_x_211:
[----:B------:R-:W-:Y:S05]  /*8f80*/  BSYNC B1 ;  /* 0x0000000000017941 */ /* 0x000fea0003800000 */
.L_x_210:
        /* <DEDUP_REMOVED lines=9> */
.L_x_213:
[----:B------:R-:W-:Y:S05]  /*9020*/  BSYNC B1 ;  /* 0x0000000000017941 */ /* 0x000fea0003800000 */
.L_x_212:
        /* <DEDUP_REMOVED lines=9> */
.L_x_215:
[----:B------:R-:W-:Y:S05]  /*90c0*/  BSYNC B1 ;  /* 0x0000000000017941 */ /* 0x000fea0003800000 */
.L_x_214:
        /* <DEDUP_REMOVED lines=9> */
.L_x_217:
[----:B------:R-:W-:Y:S05]  /*9160*/  BSYNC B1 ;  /* 0x0000000000017941 */ /* 0x000fea0003800000 */
.L_x_216:
        /* <DEDUP_REMOVED lines=9> */
.L_x_219:
[----:B------:R-:W-:Y:S05]  /*9200*/  BSYNC B1 ;  /* 0x0000000000017941 */ /* 0x000fea0003800000 */
.L_x_218:
        /* <DEDUP_REMOVED lines=9> */
.L_x_221:
[----:B------:R-:W-:Y:S05]  /*92a0*/  BSYNC B1 ;  /* 0x0000000000017941 */ /* 0x000fea0003800000 */
.L_x_220:
        /* <DEDUP_REMOVED lines=9> */
.L_x_223:
[----:B------:R-:W-:Y:S05]  /*9340*/  BSYNC B1 ;  /* 0x0000000000017941 */ /* 0x000fea0003800000 */
.L_x_222:
        /* <DEDUP_REMOVED lines=9> */
.L_x_225:
[----:B------:R-:W-:Y:S05]  /*93e0*/  BSYNC B1 ;  /* 0x0000000000017941 */ /* 0x000fea0003800000 */
.L_x_224:
        /* <DEDUP_REMOVED lines=9> */
.L_x_227:
[----:B------:R-:W-:Y:S05]  /*9480*/  BSYNC B1 ;  /* 0x0000000000017941 */ /* 0x000fea0003800000 */
.L_x_226:
[----:B-----5:R-:W-:Y:S01]  /*9490*/  SHF.L.U32 R12, R162, 0x10, RZ ;  /* 0x00000010a20c7819 */ /* 0x020fe200000006ff */
        /* <DEDUP_REMOVED lines=8> */
.L_x_229:
[----:B------:R-:W-:Y:S05]  /*9520*/  BSYNC B1 ;  /* 0x0000000000017941 */ /* 0x000fea0003800000 */
.L_x_228:
        /* <DEDUP_REMOVED lines=9> */
.L_x_231:
[----:B------:R-:W-:Y:S05]  /*95c0*/  BSYNC B1 ;  /* 0x0000000000017941 */ /* 0x000fea0003800000 */
.L_x_230:
        /* <DEDUP_REMOVED lines=9> */
.L_x_233:
[----:B------:R-:W-:Y:S05]  /*9660*/  BSYNC B1 ;  /* 0x0000000000017941 */ /* 0x000fea0003800000 */
.L_x_232:
        /* <DEDUP_REMOVED lines=9> */
.L_x_235:
[----:B------:R-:W-:Y:S05]  /*9700*/  BSYNC B1 ;  /* 0x0000000000017941 */ /* 0x000fea0003800000 */
.L_x_234:
        /* <DEDUP_REMOVED lines=9> */
.L_x_237:
[----:B------:R-:W-:Y:S05]  /*97a0*/  BSYNC B1 ;  /* 0x0000000000017941 */ /* 0x000fea0003800000 */
.L_x_236:
        /* <DEDUP_REMOVED lines=9> */
.L_x_239:
[----:B------:R-:W-:Y:S05]  /*9840*/  BSYNC B1 ;  /* 0x0000000000017941 */ /* 0x000fea0003800000 */
.L_x_238:
        /* <DEDUP_REMOVED lines=9> */
.L_x_241:
[----:B------:R-:W-:Y:S05]  /*98e0*/  BSYNC B1 ;  /* 0x0000000000017941 */ /* 0x000fea0003800000 */
.L_x_240:
        /* <DEDUP_REMOVED lines=9> */
.L_x_243:
[----:B------:R-:W-:Y:S05]  /*9980*/  BSYNC B1 ;  /* 0x0000000000017941 */ /* 0x000fea0003800000 */
.L_x_242:
        /* <DEDUP_REMOVED lines=9> */
.L_x_245:
[----:B------:R-:W-:Y:S05]  /*9a20*/  BSYNC B1 ;  /* 0x0000000000017941 */ /* 0x000fea0003800000 */
.L_x_244:
        /* <DEDUP_REMOVED lines=9> */
.L_x_247:
[----:B------:R-:W-:Y:S05]  /*9ac0*/  BSYNC B1 ;  /* 0x0000000000017941 */ /* 0x000fea0003800000 */
.L_x_246:
        /* <DEDUP_REMOVED lines=9> */
.L_x_249:
[----:B------:R-:W-:Y:S05]  /*9b60*/  BSYNC B1 ;  /* 0x0000000000017941 */ /* 0x000fea0003800000 */
.L_x_248:
        /* <DEDUP_REMOVED lines=9> */
.L_x_251:
[----:B------:R-:W-:Y:S05]  /*9c00*/  BSYNC B1 ;  /* 0x0000000000017941 */ /* 0x000fea0003800000 */
.L_x_250:
        /* <DEDUP_REMOVED lines=9> */
.L_x_253:
[----:B------:R-:W-:Y:S05]  /*9ca0*/  BSYNC B1 ;  /* 0x0000000000017941 */ /* 0x000fea0003800000 */
.L_x_252:
        /* <DEDUP_REMOVED lines=9> */
.L_x_255:
[----:B------:R-:W-:Y:S05]  /*9d40*/  BSYNC B1 ;  /* 0x0000000000017941 */ /* 0x000fea0003800000 */
.L_x_254:
        /* <DEDUP_REMOVED lines=9> */
.L_x_257:
[----:B------:R-:W-:Y:S05]  /*9de0*/  BSYNC B1 ;  /* 0x0000000000017941 */ /* 0x000fea0003800000 */
.L_x_256:
        /* <DEDUP_REMOVED lines=9> */
.L_x_259:
[----:B------:R-:W-:Y:S05]  /*9e80*/  BSYNC B1 ;  /* 0x0000000000017941 */ /* 0x000fea0003800000 */
.L_x_258:
        /* <DEDUP_REMOVED lines=9> */
.L_x_261:
[----:B------:R-:W-:Y:S05]  /*9f20*/  BSYNC B1 ;  /* 0x0000000000017941 */ /* 0x000fea0003800000 */
.L_x_260:
        /* <DEDUP_REMOVED lines=9> */
.L_x_263:
[----:B------:R-:W-:Y:S05]  /*9fc0*/  BSYNC B1 ;  /* 0x0000000000017941 */ /* 0x000fea0003800000 */
.L_x_262:
        /* <DEDUP_REMOVED lines=9> */
.L_x_265:
[----:B------:R-:W-:Y:S05]  /*a060*/  BSYNC B1 ;  /* 0x0000000000017941 */ /* 0x000fea0003800000 */
.L_x_264:
        /* <DEDUP_REMOVED lines=9> */
.L_x_267:
[----:B------:R-:W-:Y:S05]  /*a100*/  BSYNC B1 ;  /* 0x0000000000017941 */ /* 0x000fea0003800000 */
.L_x_266:
        /* <DEDUP_REMOVED lines=9> */
.L_x_269:
[----:B------:R-:W-:Y:S05]  /*a1a0*/  BSYNC B1 ;  /* 0x0000000000017941 */ /* 0x000fea0003800000 */
.L_x_268:
        /* <DEDUP_REMOVED lines=9> */
.L_x_271:
[----:B------:R-:W-:Y:S05]  /*a240*/  BSYNC B1 ;  /* 0x0000000000017941 */ /* 0x000fea0003800000 */
.L_x_270:
        /* <DEDUP_REMOVED lines=9> */
.L_x_273:
[----:B------:R-:W-:Y:S05]  /*a2e0*/  BSYNC B1 ;  /* 0x0000000000017941 */ /* 0x000fea0003800000 */
.L_x_272:
        /* <DEDUP_REMOVED lines=9> */
.L_x_275:
[----:B------:R-:W-:Y:S05]  /*a380*/  BSYNC B1 ;  /* 0x0000000000017941 */ /* 0x000fea0003800000 */
.L_x_274:
        /* <DEDUP_REMOVED lines=9> */
.L_x_277:
[----:B------:R-:W-:Y:S05]  /*a420*/  BSYNC B1 ;  /* 0x0000000000017941 */ /* 0x000fea0003800000 */
.L_x_276:
        /* <DEDUP_REMOVED lines=9> */
.L_x_279:
[----:B------:R-:W-:Y:S05]  /*a4c0*/  BSYNC B1 ;  /* 0x0000000000017941 */ /* 0x000fea0003800000 */
.L_x_278:
        /* <DEDUP_REMOVED lines=9> */
.L_x_281:
[----:B------:R-:W-:Y:S05]  /*a560*/  BSYNC B1 ;  /* 0x0000000000017941 */ /* 0x000fea0003800000 */
.L_x_280:
        /* <DEDUP_REMOVED lines=9> */
.L_x_283:
[----:B------:R-:W-:Y:S05]  /*a600*/  BSYNC B1 ;  /* 0x0000000000017941 */ /* 0x000fea0003800000 */
.L_x_282:
[----:B01---5:R-:W-:Y:S01]  /*a610*/  IMAD.U32 R6, R162, 0x10000, RZ ;  /* 0x00010000a2067824 */ /* 0x023fe200078e00ff */
        /* <DEDUP_REMOVED lines=8> */
.L_x_285:
[----:B------:R-:W-:Y:S05]  /*a6a0*/  BSYNC B1 ;  /* 0x0000000000017941 */ /* 0x000fea0003800000 */
.L_x_284:
[----:B0----5:R-:W-:Y:S01]  /*a6b0*/  IMAD.U32 R4, R162, 0x10000, RZ ;  /* 0x00010000a2047824 */ /* 0x021fe200078e00ff */
[----:B------:R-:W-:Y:S01]  /*a6c0*/  ISETP.GT.AND P1, PT, R0, 0x79, P1 ;  /* 0x000000790000780c */ /* 0x000fe20000f24270 */
[----:B------:R-:W-:Y:S01]  /*a6d0*/  @P2 IMAD.MOV.U32 R5, RZ, RZ, R11 ;  /* 0x000000ffff052224 */ /* 0x000fe200078e000b */
[----:B------:R-:W-:Y:S01]  /*a6e0*/  BSSY B1, `(.L_x_286) ;  /* 0x0000008000017945 */ /* 0x000fe20003800000 */
[----:B------:R-:W-:Y:S01]  /*a6f0*/  FMUL R3, R4, R153 ;  /* 0x0000009904037220 */ /* 0x000fe20000400000 */
[----:B------:R-:W-:-:S03]  /*a700*/  @P2 MOV R4, R10 ;  /* 0x0000000a00042202 */ /* 0x000fc60000000f00 */
[----:B------:R-:W-:-:S05]  /*a710*/  FFMA R3, R86, R152, R3 ;  /* 0x0000009856037223 */ /* 0x000fca0000000003 */
[----:B------:R-:W-:-:S05]  /*a720*/  F2FP.BF16.F32.PACK_AB R3, RZ, R3 ;  /* 0x00000003ff03723e */ /* 0x000fca00000010ff */
[----:B------:R0:W-:Y:S01]  /*a730*/  @P2 STG.E.U16 desc[UR36][R4.64+0xf0], R3 ;  /* 0x0000f00304002986 */ /* 0x0001e2000c101524 */
[----:B------:R-:W-:Y:S05]  /*a740*/  @!P1 BRA `(.L_x_287) ;  /* 0x0000000000049947 */ /* 0x000fea0003800000 */
[----:B------:R0:W5:Y:S02]  /*a750*/  LDG.E.LTC128B.U16 R162, desc[UR36][R8.64+0xf2] ;  /* 0x0000f22408a27981 */ /* 0x000164000c1e1520 */
.L_x_287:
[----:B------:R-:W-:Y:S05]  /*a760*/  BSYNC B1 ;  /* 0x0000000000017941 */ /* 0x000fea0003800000 */
.L_x_286:
[----:B------:R-:W-:Y:S05]  /*a770*/  @!P1 BRA `(.L_x_288) ;  /* 0x0000002400449947 */ /* 0x000fea0003800000 */
[----:B-----5:R-:W-:-:S04]  /*a780*/  IMAD.U32 R162, R162, 0x10000, RZ ;  /* 0x00010000a2a27824 */ /* 0x020fc800078e00ff */
[----:B------:R-:W-:-:S04]  /*a790*/  FMUL R162, R162, R153 ;  /* 0x00000099a2a27220 */ /* 0x000fc80000400000 */
[----:B------:R-:W-:-:S05]  /*a7a0*/  FFMA R162, R87, R152, R162 ;  /* 0x0000009857a27223 */ /* 0x000fca00000000a2 */
[----:B------:R-:W-:-:S05]  /*a7b0*/  F2FP.BF16.F32.PACK_AB R162, RZ, R162 ;  /* 0x000000a2ffa2723e */ /* 0x000fca00000010ff */
[----:B------:R0:W-:Y:S01]  /*a7c0*/  STG.E.U16 desc[UR36][R10.64+0xf2], R162 ;  /* 0x0000f2a20a007986 */ /* 0x0001e2000c101524 */
[----:B------:R-:W-:Y:S05]  /*a7d0*/  BRA `(.L_x_288) ;  /* 0x00000024002c7947 */ /* 0x000fea0003800000 */
.L_x_37:
[----:B------:R-:W-:Y:S01]  /*a7e0*/  ISETP.GT.AND P4, PT, R0, 0x1, P3 ;  /* 0x000000010000780c */ /* 0x000fe20001f84270 */
[----:B------:R-:W-:Y:S01]  /*a7f0*/  ULDC.64 UR6, c[0x0][0x7c0] ;  /* 0x0001f00000067ab9 */ /* 0x000fe20000000a00 */
[-C--:B------:R-:W-:Y:S01]  /*a800*/  FMUL R88, R88, R152.reuse ;  /* 0x0000009858587220 */ /* 0x080fe20000400000 */
[-C--:B------:R-:W-:Y:S01]  /*a810*/  FMUL R89, R89, R152.reuse ;  /* 0x0000009859597220 */ /* 0x080fe20000400000 */
[----:B------:R-:W-:Y:S01]  /*a820*/  LEA R4, P1, R160, UR6, 0x1 ;  /* 0x00000006a0047c11 */ /* 0x000fe2000f8208ff */
[----:B------:R-:W-:Y:S01]  /*a830*/  USHF.L.U64.HI UR6, UR4, 0x4, UR5 ;  /* 0x0000000404067899 */ /* 0x000fe20008010205 */
[----:B------:R-:W-:Y:S01]  /*a840*/  ISETP.GT.AND P2, PT, R3, 0x8, PT ;  /* 0x000000080300780c */ /* 0x000fe20003f44270 */
[----:B------:R-:W-:Y:S01]  /*a850*/  FMUL R90, R90, R152 ;  /* 0x000000985a5a7220 */ /* 0x000fe20000400000 */
[----:B------:R-:W-:Y:S01]  /*a860*/  F2FP.BF16.F32.PACK_AB R88, RZ, R88 ;  /* 0x00000058ff58723e */ /* 0x000fe200000010ff */
[-C--:B------:R-:W-:Y:S01]  /*a870*/  FMUL R91, R91, R152.reuse ;  /* 0x000000985b5b7220 */ /* 0x080fe20000400000 */
[----:B------:R-:W-:Y:S01]  /*a880*/  LEA.HI.X R5, R160, UR7, R165, 0x1, P1 ;  /* 0x00000007a0057c11 */ /* 0x000fe200088f0ca5 */
[----:B------:R-:W-:Y:S01]  /*a890*/  USHF.L.U32 UR7, UR4, 0x4, URZ ;  /* 0x0000000404077899 */ /* 0x000fe2000800063f */
[----:B------:R-:W-:Y:S01]  /*a8a0*/  F2FP.BF16.F32.PACK_AB R89, RZ, R89 ;  /* 0x00000059ff59723e */ /* 0x000fe200000010ff */
[-C--:B------:R-:W-:Y:S01]  /*a8b0*/  FMUL R92, R92, R152.reuse ;  /* 0x000000985c5c7220 */ /* 0x080fe20000400000 */
[C---:B------:R-:W-:Y:S01]  /*a8c0*/  ISETP.GT.AND P1, PT, R0.reuse, 0x8, P3 ;  /* 0x000000080000780c */ /* 0x040fe20001f24270 */
[----:B------:R-:W-:Y:S01]  /*a8d0*/  @P0 STG.E.U16 desc[UR36][R4.64], R88 ;  /* 0x0000005804000986 */ /* 0x000fe2000c101524 */
[----:B------:R-:W-:Y:S01]  /*a8e0*/  ISETP.GT.AND P0, PT, R0, RZ, P2 ;  /* 0x000000ff0000720c */ /* 0x000fe20001704270 */
[-C--:B------:R-:W-:Y:S01]  /*a8f0*/  FMUL R93, R93, R152.reuse ;  /* 0x000000985d5d7220 */ /* 0x080fe20000400000 */
[----:B------:R-:W-:Y:S01]  /*a900*/  IADD3 R6, P5, R4, UR7, RZ ;  /* 0x0000000704067c10 */ /* 0x000fe2000ffbe0ff */
[----:B------:R-:W-:Y:S01]  /*a910*/  @P4 STG.E.U16 desc[UR36][R4.64+0x2], R89 ;  /* 0x0000025904004986 */ /* 0x000fe2000c101524 */
[----:B------:R-:W-:Y:S01]  /*a920*/  ISETP.GT.AND P4, PT, R0, 0x1, P2 ;  /* 0x000000010000780c */ /* 0x000fe20001784270 */
[----:B------:R-:W-:Y:S01]  /*a930*/  FMUL R94, R94, R152 ;  /* 0x000000985e5e7220 */ /* 0x000fe20000400000 */
[----:B------:R-:W-:Y:S01]  /*a940*/  F2FP.BF16.F32.PACK_AB R90, RZ, R90 ;  /* 0x0000005aff5a723e */ /* 0x000fe200000010ff */
[-C--:B------:R-:W-:Y:S01]  /*a950*/  FMUL R95, R95, R152.reuse ;  /* 0x000000985f5f7220 */ /* 0x080fe20000400000 */
[----:B------:R-:W-:Y:S01]  /*a960*/  IADD3.X R7, R5, UR6, RZ, P5, !PT ;  /* 0x0000000605077c10 */ /* 0x000fe2000affe4ff */
[-C--:B------:R-:W-:Y:S01]  /*a970*/  FMUL R96, R96, R152.reuse ;  /* 0x0000009860607220 */ /* 0x080fe20000400000 */
[----:B------:R-:W-:Y:S01]  /*a980*/  F2FP.BF16.F32.PACK_AB R91, RZ, R91 ;  /* 0x0000005bff5b723e */ /* 0x000fe200000010ff */
[----:B------:R-:W-:Y:S01]  /*a990*/  FMUL R97, R97, R152 ;  /* 0x0000009861617220 */ /* 0x000fe20000400000 */
[----:B------:R-:W-:Y:S01]  /*a9a0*/  F2FP.BF16.F32.PACK_AB R92, RZ, R92 ;  /* 0x0000005cff5c723e */ /* 0x000fe200000010ff */
[----:B------:R-:W-:Y:S01]  /*a9b0*/  @P0 STG.E.U16 desc[UR36][R6.64], R90 ;  /* 0x0000005a06000986 */ /* 0x000fe2000c101524 */
[----:B------:R-:W-:Y:S01]  /*a9c0*/  ISETP.GT.AND P0, PT, R0, 0x9, P3 ;  /* 0x000000090000780c */ /* 0x000fe20001f04270 */
[-C--:B------:R-:W-:Y:S01]  /*a9d0*/  FMUL R98, R98, R152.reuse ;  /* 0x0000009862627220 */ /* 0x080fe20000400000 */
[C---:B------:R-:W-:Y:S01]  /*a9e0*/  ISETP.GT.AND P5, PT, R0.reuse, 0x9, P2 ;  /* 0x000000090000780c */ /* 0x040fe200017a4270 */
[----:B------:R-:W-:Y:S01]  /*a9f0*/  @P4 STG.E.U16 desc[UR36][R6.64+0x2], R91 ;  /* 0x0000025b06004986 */ /* 0x000fe2000c101524 */
[C---:B------:R-:W-:Y:S01]  /*aa00*/  ISETP.GT.AND P4, PT, R0.reuse, 0x8, P2 ;  /* 0x000000080000780c */ /* 0x040fe20001784270 */
[-C--:B------:R-:W-:Y:S01]  /*aa10*/  FMUL R99, R99, R152.reuse ;  /* 0x0000009863637220 */ /* 0x080fe20000400000 */
[----:B------:R-:W-:Y:S01]  /*aa20*/  F2FP.BF16.F32.PACK_AB R93, RZ, R93 ;  /* 0x0000005dff5d723e */ /* 0x000fe200000010ff */
[----:B------:R-:W-:Y:S01]  /*aa30*/  @P1 STG.E.U16 desc[UR36][R4.64+0x10], R92 ;  /* 0x0000105c04001986 */ /* 0x000fe2000c101524 */
[----:B------:R-:W-:Y:S01]  /*aa40*/  ISETP.GT.AND P1, PT, R0, 0x10, P3 ;  /* 0x000000100000780c */ /* 0x000fe20001f24270 */
[----:B------:R-:W-:Y:S01]  /*aa50*/  FMUL R100, R100, R152 ;  /* 0x0000009864647220 */ /* 0x000fe20000400000 */
[----:B------:R-:W-:Y:S01]  /*aa60*/  F2FP.BF16.F32.PACK_AB R94, RZ, R94 ;  /* 0x0000005eff5e723e */ /* 0x000fe200000010ff */
[----:B------:R-:W-:Y:S01]  /*aa70*/  FMUL R101, R101, R152 ;  /* 0x0000009865657220 */ /* 0x000fe20000400000 */
[----:B------:R-:W-:Y:S01]  /*aa80*/  F2FP.BF16.F32.PACK_AB R95, RZ, R95 ;  /* 0x0000005fff5f723e */ /* 0x000fe200000010ff */
[----:B------:R-:W-:Y:S01]  /*aa90*/  @P0 STG.E.U16 desc[UR36][R4.64+0x12], R93 ;  /* 0x0000125d04000986 */ /* 0x000fe2000c101524 */
[----:B------:R-:W-:Y:S01]  /*aaa0*/  F2FP.BF16.F32.PACK_AB R96, RZ, R96 ;  /* 0x00000060ff60723e */ /* 0x000fe200000010ff */
        /* <DEDUP_REMOVED lines=10> */
[----:B------:R-:W-:Y:S01]  /*ab50*/  @P1 STG.E.U16 desc[UR36][R4.64+0x20], R96 ;  /* 0x0000206004001986 */ /* 0x000fe2000c101524 */
[----:B------:R-:W-:Y:S01]  /*ab60*/  ISETP.GT.AND P1, PT, R0, 0x18, P3 ;  /* 0x000000180000780c */ /* 0x000fe20001f24270 */
        /* <DEDUP_REMOVED lines=180> */
[----:B------:R-:W-:Y:S01]  /*b6b0*/  USHF.L.U32 UR9, UR4, 0x8, URZ ;  /* 0x0000000804097899 */ /* 0x000fe2000800063f */
[----:B------:R-:W-:Y:S01]  /*b6c0*/  F2FP.BF16.F32.PACK_AB R145, RZ, R145 ;  /* 0x00000091ff91723e */ /* 0x000fe200000010ff */
[----:B------:R-:W-:Y:S01]  /*b6d0*/  USHF.L.U64.HI UR8, UR4, 0x8, UR5 ;  /* 0x0000000804087899 */ /* 0x000fe20008010205 */
[----:B------:R-:W-:Y:S01]  /*b6e0*/  F2FP.BF16.F32.PACK_AB R146, RZ, R146 ;  /* 0x00000092ff92723e */ /* 0x000fe200000010ff */
[----:B------:R-:W-:Y:S01]  /*b6f0*/  FMUL R150, R150, R152 ;  /* 0x0000009896967220 */ /* 0x000fe20000400000 */
[----:B------:R-:W-:Y:S01]  /*b700*/  F2FP.BF16.F32.PACK_AB R147, RZ, R147 ;  /* 0x00000093ff93723e */ /* 0x000fe200000010ff */
[----:B------:R-:W-:Y:S01]  /*b710*/  IMAD.U32 R9, RZ, RZ, UR9 ;  /* 0x00000009ff097e24 */ /* 0x000fe2000f8e00ff */
[----:B------:R-:W-:Y:S01]  /*b720*/  F2FP.BF16.F32.PACK_AB R148, RZ, R148 ;  /* 0x00000094ff94723e */ /* 0x000fe200000010ff */
[----:B------:R-:W-:Y:S01]  /*b730*/  @P1 STG.E.U16 desc[UR36][R6.64+0xd0], R142 ;  /* 0x0000d08e06001986 */ /* 0x000fe2000c101524 */
[----:B------:R-:W-:Y:S01]  /*b740*/  F2FP.BF16.F32.PACK_AB R149, RZ, R149 ;  /* 0x00000095ff95723e */ /* 0x000fe200000010ff */
[-C--:B------:R-:W-:Y:S01]  /*b750*/  FMUL R151, R151, R152.reuse ;  /* 0x0000009897977220 */ /* 0x080fe20000400000 */
[----:B------:R-:W-:Y:S01]  /*b760*/  ISETP.GT.AND P1, PT, R3, 0x80, PT ;  /* 0x000000800300780c */ /* 0x000fe20003f24270 */
[----:B------:R-:W-:Y:S01]  /*b770*/  @P4 STG.E.U16 desc[UR36][R6.64+0xd2], R143 ;  /* 0x0000d28f06004986 */ /* 0x000fe2000c101524 */
[C---:B------:R-:W-:Y:S01]  /*b780*/  ISETP.GT.AND P4, PT, R0.reuse, 0x70, P2 ;  /* 0x000000700000780c */ /* 0x040fe20001784270 */
[----:B------:R-:W-:Y:S01]  /*b790*/  FMUL R25, R25, R152 ;  /* 0x0000009819197220 */ /* 0x000fe20000400000 */
[----:B------:R-:W-:Y:S01]  /*b7a0*/  ISETP.GT.AND P0, PT, R3, 0x88, PT ;  /* 0x000000880300780c */ /* 0x000fe20003f04270 */
[----:B------:R-:W-:Y:S01]  /*b7b0*/  @P5 STG.E.U16 desc[UR36][R4.64+0xe0], R144 ;  /* 0x0000e09004005986 */ /* 0x000fe2000c101524 */
[----:B------:R-:W-:Y:S01]  /*b7c0*/  ISETP.GT.AND P5, PT, R0, 0x71, P3 ;  /* 0x000000710000780c */ /* 0x000fe20001fa4270 */
[----:B------:R-:W-:Y:S01]  /*b7d0*/  IMAD.U32 R3, RZ, RZ, UR8 ;  /* 0x00000008ff037e24 */ /* 0x000fe2000f8e00ff */
[----:B------:R-:W-:Y:S01]  /*b7e0*/  F2FP.BF16.F32.PACK_AB R150, RZ, R150 ;  /* 0x00000096ff96723e */ /* 0x000fe200000010ff */
[-C--:B------:R-:W-:Y:S01]  /*b7f0*/  FMUL R24, R24, R152.reuse ;  /* 0x0000009818187220 */ /* 0x080fe20000400000 */
[----:B------:R-:W-:Y:S01]  /*b800*/  F2FP.BF16.F32.PACK_AB R151, RZ, R151 ;  /* 0x00000097ff97723e */ /* 0x000fe200000010ff */
[-C--:B------:R-:W-:Y:S01]  /*b810*/  FMUL R26, R26, R152.reuse ;  /* 0x000000981a1a7220 */ /* 0x080fe20000400000 */
[----:B------:R-:W-:Y:S01]  /*b820*/  F2FP.BF16.F32.PACK_AB R25, RZ, R25 ;  /* 0x00000019ff19723e */ /* 0x000fe200000010ff */
[-C--:B------:R-:W-:Y:S01]  /*b830*/  FMUL R27, R27, R152.reuse ;  /* 0x000000981b1b7220 */ /* 0x080fe20000400000 */
[----:B------:R-:W-:Y:S01]  /*b840*/  FMUL R29, R29, R152 ;  /* 0x000000981d1d7220 */ /* 0x000fe20000400000 */
[----:B------:R-:W-:Y:S01]  /*b850*/  F2FP.BF16.F32.PACK_AB R24, RZ, R24 ;  /* 0x00000018ff18723e */ /* 0x000fe200000010ff */
[----:B------:R-:W-:Y:S01]  /*b860*/  FMUL R28, R28, R152 ;  /* 0x000000981c1c7220 */ /* 0x000fe20000400000 */
[----:B------:R-:W-:Y:S01]  /*b870*/  F2FP.BF16.F32.PACK_AB R26, RZ, R26 ;  /* 0x0000001aff1a723e */ /* 0x000fe200000010ff */
[-C--:B------:R-:W-:Y:S01]  /*b880*/  FMUL R30, R30, R152.reuse ;  /* 0x000000981e1e7220 */ /* 0x080fe20000400000 */
[----:B------:R-:W-:Y:S01]  /*b890*/  @P5 STG.E.U16 desc[UR36][R4.64+0xe2], R145 ;  /* 0x0000e29104005986 */ /* 0x000fe2000c101524 */
[C---:B------:R-:W-:Y:S01]  /*b8a0*/  ISETP.GT.AND P5, PT, R0.reuse, 0x78, P3 ;  /* 0x000000780000780c */ /* 0x040fe20001fa4270 */
[-C--:B------:R-:W-:Y:S01]  /*b8b0*/  FMUL R31, R31, R152.reuse ;  /* 0x000000981f1f7220 */ /* 0x080fe20000400000 */
[C---:B------:R-:W-:Y:S01]  /*b8c0*/  ISETP.GT.AND P3, PT, R0.reuse, 0x79, P3 ;  /* 0x000000790000780c */ /* 0x040fe20001f64270 */
[----:B------:R-:W-:Y:S01]  /*b8d0*/  @P4 STG.E.U16 desc[UR36][R6.64+0xe0], R146 ;  /* 0x0000e09206004986 */ /* 0x000fe2000c101524 */
[----:B------:R-:W-:Y:S01]  /*b8e0*/  ISETP.GT.AND P4, PT, R0, 0x71, P2 ;  /* 0x000000710000780c */ /* 0x000fe20001784270 */
[-C--:B------:R-:W-:Y:S01]  /*b8f0*/  FMUL R32, R32, R152.reuse ;  /* 0x0000009820207220 */ /* 0x080fe20000400000 */
[----:B------:R-:W-:Y:S01]  /*b900*/  F2FP.BF16.F32.PACK_AB R27, RZ, R27 ;  /* 0x0000001bff1b723e */ /* 0x000fe200000010ff */
[-C--:B------:R-:W-:Y:S01]  /*b910*/  FMUL R33, R33, R152.reuse ;  /* 0x0000009821217220 */ /* 0x080fe20000400000 */
[----:B------:R-:W-:Y:S01]  /*b920*/  F2FP.BF16.F32.PACK_AB R29, RZ, R29 ;  /* 0x0000001dff1d723e */ /* 0x000fe200000010ff */
[----:B------:R-:W-:Y:S01]  /*b930*/  FMUL R34, R34, R152 ;  /* 0x0000009822227220 */ /* 0x000fe20000400000 */
[----:B------:R-:W-:Y:S01]  /*b940*/  F2FP.BF16.F32.PACK_AB R28, RZ, R28 ;  /* 0x0000001cff1c723e */ /* 0x000fe200000010ff */
[----:B------:R-:W-:Y:S01]  /*b950*/  FMUL R35, R35, R152 ;  /* 0x0000009823237220 */ /* 0x000fe20000400000 */
[----:B------:R-:W-:Y:S01]  /*b960*/  F2FP.BF16.F32.PACK_AB R30, RZ, R30 ;  /* 0x0000001eff1e723e */ /* 0x000fe200000010ff */
[-C--:B------:R-:W-:Y:S01]  /*b970*/  FMUL R36, R36, R152.reuse ;  /* 0x0000009824247220 */ /* 0x080fe20000400000 */
[----:B------:R-:W-:Y:S01]  /*b980*/  F2FP.BF16.F32.PACK_AB R31, RZ, R31 ;  /* 0x0000001fff1f723e */ /* 0x000fe200000010ff */
[----:B------:R-:W-:Y:S01]  /*b990*/  FMUL R37, R37, R152 ;  /* 0x0000009825257220 */ /* 0x000fe20000400000 */
[----:B------:R-:W-:Y:S01]  /*b9a0*/  F2FP.BF16.F32.PACK_AB R32, RZ, R32 ;  /* 0x00000020ff20723e */ /* 0x000fe200000010ff */
[----:B------:R-:W-:Y:S01]  /*b9b0*/  @P4 STG.E.U16 desc[UR36][R6.64+0xe2], R147 ;  /* 0x0000e29306004986 */ /* 0x000fe2000c101524 */
[----:B------:R-:W-:Y:S01]  /*b9c0*/  ISETP.GT.AND P4, PT, R0, 0x78, P2 ;  /* 0x000000780000780c */ /* 0x000fe20001784270 */
[-C--:B------:R-:W-:Y:S01]  /*b9d0*/  FMUL R38, R38, R152.reuse ;  /* 0x0000009826267220 */ /* 0x080fe20000400000 */
[----:B------:R-:W-:Y:S01]  /*b9e0*/  ISETP.GT.AND P2, PT, R0, 0x79, P2 ;  /* 0x000000790000780c */ /* 0x000fe20001744270 */
[----:B------:R-:W-:Y:S01]  /*b9f0*/  @P5 STG.E.U16 desc[UR36][R4.64+0xf0], R148 ;  /* 0x0000f09404005986 */ /* 0x000fe2000c101524 */
[----:B------:R-:W-:Y:S01]  /*ba00*/  F2FP.BF16.F32.PACK_AB R33, RZ, R33 ;  /* 0x00000021ff21723e */ /* 0x000fe200000010ff */
[----:B------:R-:W-:Y:S01]  /*ba10*/  FMUL R39, R39, R152 ;  /* 0x0000009827277220 */ /* 0x000fe20000400000 */
[----:B------:R-:W-:Y:S01]  /*ba20*/  F2FP.BF16.F32.PACK_AB R34, RZ, R34 ;  /* 0x00000022ff22723e */ /* 0x000fe200000010ff */
[----:B------:R0:W-:Y:S01]  /*ba30*/  @P3 STG.E.U16 desc[UR36][R4.64+0xf2], R149 ;  /* 0x0000f29504003986 */ /* 0x0001e2000c101524 */
[----:B------:R-:W-:Y:S01]  /*ba40*/  IADD3 R8, P3, P5, R4, UR7, R9 ;  /* 0x0000000704087c10 */ /* 0x000fe2000fd7e009 */
[-C--:B------:R-:W-:Y:S01]  /*ba50*/  FMUL R40, R40, R152.reuse ;  /* 0x0000009828287220 */ /* 0x080fe20000400000 */
[----:B------:R-:W-:Y:S01]  /*ba60*/  F2FP.BF16.F32.PACK_AB R35, RZ, R35 ;  /* 0x00000023ff23723e */ /* 0x000fe200000010ff */
[-C--:B------:R-:W-:Y:S01]  /*ba70*/  FMUL R41, R41, R152.reuse ;  /* 0x0000009829297220 */ /* 0x080fe20000400000 */
[----:B------:R-:W-:Y:S01]  /*ba80*/  IADD3.X R9, R5, UR6, R3, P3, P5 ;  /* 0x0000000605097c10 */ /* 0x000fe20009fea403 */
[----:B------:R-:W-:Y:S01]  /*ba90*/  @P4 STG.E.U16 desc[UR36][R6.64+0xf0], R150 ;  /* 0x0000f09606004986 */ /* 0x000fe2000c101524 */
[----:B------:R-:W-:Y:S01]  /*baa0*/  ISETP.GT.AND P3, PT, R0, 0x1, P1 ;  /* 0x000000010000780c */ /* 0x000fe20000f64270 */
[-C--:B------:R-:W-:Y:S01]  /*bab0*/  FMUL R42, R42, R152.reuse ;  /* 0x000000982a2a7220 */ /* 0x080fe20000400000 */
[C---:B------:R-:W-:Y:S01]  /*bac0*/  ISETP.GT.AND P4, PT, R0.reuse, RZ, P1 ;  /* 0x000000ff0000720c */ /* 0x040fe20000f84270 */
[----:B------:R1:W-:Y:S01]  /*bad0*/  @P2 STG.E.U16 desc[UR36][R6.64+0xf2], R151 ;  /* 0x0000f29706002986 */ /* 0x0003e2000c101524 */
[----:B------:R-:W-:Y:S01]  /*bae0*/  ISETP.GT.AND P2, PT, R0, RZ, P0 ;  /* 0x000000ff0000720c */ /* 0x000fe20000744270 */
[-C--:B------:R-:W-:Y:S01]  /*baf0*/  FMUL R43, R43, R152.reuse ;  /* 0x000000982b2b7220 */ /* 0x080fe20000400000 */
[----:B0-----:R-:W-:Y:S01]  /*bb00*/  IADD3 R4, P5, R4, UR9, RZ ;  /* 0x0000000904047c10 */ /* 0x001fe2000ffbe0ff */
[----:B------:R-:W-:Y:S01]  /*bb10*/  FMUL R44, R44, R152 ;  /* 0x000000982c2c7220 */ /* 0x000fe20000400000 */
[----:B------:R-:W-:Y:S01]  /*bb20*/  F2FP.BF16.F32.PACK_AB R36, RZ, R36 ;  /* 0x00000024ff24723e */ /* 0x000fe200000010ff */
[-C--:B------:R-:W-:Y:S01]  /*bb30*/  FMUL R45, R45, R152.reuse ;  /* 0x000000982d2d7220 */ /* 0x080fe20000400000 */
[----:B------:R-:W-:Y:S01]  /*bb40*/  IADD3.X R5, R5, UR8, RZ, P5, !PT ;  /* 0x0000000805057c10 */ /* 0x000fe2000affe4ff */
[-C--:B------:R-:W-:Y:S01]  /*bb50*/  FMUL R46, R46, R152.reuse ;  /* 0x000000982e2e7220 */ /* 0x080fe20000400000 */
[----:B------:R-:W-:Y:S01]  /*bb60*/  ISETP.GT.AND P5, PT, R0, 0x1, P0 ;  /* 0x000000010000780c */ /* 0x000fe200007a4270 */
[-C--:B------:R-:W-:Y:S01]  /*bb70*/  FMUL R47, R47, R152.reuse ;  /* 0x000000982f2f7220 */ /* 0x080fe20000400000 */
[----:B------:R-:W-:Y:S01]  /*bb80*/  F2FP.BF16.F32.PACK_AB R37, RZ, R37 ;  /* 0x00000025ff25723e */ /* 0x000fe200000010ff */
[----:B------:R-:W-:Y:S01]  /*bb90*/  @P3 STG.E.U16 desc[UR36][R4.64+0x2], R25 ;  /* 0x0000021904003986 */ /* 0x000fe2000c101524 */
[----:B------:R-:W-:Y:S01]  /*bba0*/  IADD3 R10, P3, R4, UR7, RZ ;  /* 0x00000007040a7c10 */ /* 0x000fe2000ff7e0ff */
[----:B------:R-:W-:Y:S01]  /*bbb0*/  FMUL R48, R48, R152 ;  /* 0x0000009830307220 */ /* 0x000fe20000400000 */
[----:B------:R-:W-:Y:S01]  /*bbc0*/  F2FP.BF16.F32.PACK_AB R38, RZ, R38 ;  /* 0x00000026ff26723e */ /* 0x000fe200000010ff */
[----:B------:R-:W-:Y:S01]  /*bbd0*/  @P4 STG.E.U16 desc[UR36][R4.64], R24 ;  /* 0x0000001804004986 */ /* 0x000fe2000c101524 */
[----:B------:R-:W-:Y:S01]  /*bbe0*/  IADD3.X R11, R5, UR6, RZ, P3, !PT ;  /* 0x00000006050b7c10 */ /* 0x000fe20009ffe4ff */
[-C--:B------:R-:W-:Y:S01]  /*bbf0*/  FMUL R49, R49, R152.reuse ;  /* 0x0000009831317220 */ /* 0x080fe20000400000 */
        /* <DEDUP_REMOVED lines=11> */
[-C--:B------:R-:W-:Y:S01]  /*bcb0*/  FMUL R53, R53, R152.reuse ;  /* 0x0000009835357220 */ /* 0x080fe20000400000 */
[----:B------:R-:W-:Y:S01]  /*bcc0*/  F2FP.BF16.F32.PACK_AB R41, RZ, R41 ;  /* 0x00000029ff29723e */ /* 0x000fe200000010ff */
[----:B------:R-:W-:Y:S01]  /*bcd0*/  @P3 STG.E.U16 desc[UR36][R4.64+0x12], R29 ;  /* 0x0000121d04003986 */ /* 0x000fe2000c101524 */
[----:B-1----:R-:W-:Y:S01]  /*bce0*/  IADD3 R6, P3, R4, UR7, RZ ;  /* 0x0000000704067c10 */ /* 0x002fe2000ff7e0ff */
        /* <DEDUP_REMOVED lines=8> */
[----:B------:R0:W-:Y:S01]  /*bd70*/  @P2 STG.E.U16 desc[UR36][R6.64+0x10], R30 ;  /* 0x0000101e06002986 */ /* 0x0001e2000c101524 */
        /* <DEDUP_REMOVED lines=10> */
[----:B------:R-:W-:Y:S01]  /*be20*/  ISETP.GT.AND P4, PT, R0, 0x18, P1 ;  /* 0x000000180000780c */ /* 0x000fe20000f84270 */
[----:B------:R-:W-:Y:S01]  /*be30*/  FMUL R60, R60, R152 ;  /* 0x000000983c3c7220 */ /* 0x000fe20000400000 */
[----:B------:R-:W-:Y:S01]  /*be40*/  F2FP.BF16.F32.PACK_AB R46, RZ, R46 ;  /* 0x0000002eff2e723e */ /* 0x000fe200000010ff */
[--C-:B0-----:R-:W-:Y:S01]  /*be50*/  @P2 IMAD.MOV.U32 R6, RZ, RZ, R8.reuse ;  /* 0x000000ffff062224 */ /* 0x101fe200078e0008 */
[----:B------:R-:W-:Y:S01]  /*be60*/  @P3 STG.E.U16 desc[UR36][R4.64+0x22], R33 ;  /* 0x0000222104003986 */ /* 0x000fe2000c101524 */
[--C-:B------:R-:W-:Y:S01]  /*be70*/  @P2 IMAD.MOV.U32 R7, RZ, RZ, R9.reuse ;  /* 0x000000ffff072224 */ /* 0x100fe200078e0009 */
[----:B------:R-:W-:Y:S01]  /*be80*/  ISETP.GT.AND P3, PT, R0, 0x19, P1 ;  /* 0x000000190000780c */ /* 0x000fe20000f64270 */
[-C--:B------:R-:W-:Y:S01]  /*be90*/  FMUL R61, R61, R152.reuse ;  /* 0x000000983d3d7220 */ /* 0x080fe20000400000 */
[----:B------:R-:W-:Y:S01]  /*bea0*/  F2FP.BF16.F32.PACK_AB R47, RZ, R47 ;  /* 0x0000002fff2f723e */ /* 0x000fe200000010ff */
[-C--:B------:R-:W-:Y:S01]  /*beb0*/  FMUL R62, R62, R152.reuse ;  /* 0x000000983e3e7220 */ /* 0x080fe20000400000 */
[----:B------:R0:W-:Y:S01]  /*bec0*/  @P2 STG.E.U16 desc[UR36][R6.64+0x20], R34 ;  /* 0x0000202206002986 */ /* 0x0001e2000c101524 */
[----:B------:R-:W-:Y:S01]  /*bed0*/  ISETP.GT.AND P2, PT, R0, 0x18, P0 ;  /* 0x000000180000780c */ /* 0x000fe20000744270 */
[----:B------:R-:W-:Y:S01]  /*bee0*/  FMUL R63, R63, R152 ;  /* 0x000000983f3f7220 */ /* 0x000fe20000400000 */
[----:B------:R-:W-:Y:S01]  /*bef0*/  F2FP.BF16.F32.PACK_AB R48, RZ, R48 ;  /* 0x00000030ff30723e */ /* 0x000fe200000010ff */
[-C--:B------:R-:W-:Y:S01]  /*bf00*/  FMUL R64, R64, R152.reuse ;  /* 0x0000009840407220 */ /* 0x080fe20000400000 */
[----:B------:R-:W-:Y:S01]  /*bf10*/  F2FP.BF16.F32.PACK_AB R49, RZ, R49 ;  /* 0x00000031ff31723e */ /* 0x000fe200000010ff */
[----:B------:R-:W-:Y:S01]  /*bf20*/  FMUL R65, R65, R152 ;  /* 0x0000009841417220 */ /* 0x000fe20000400000 */
[----:B------:R-:W-:Y:S01]  /*bf30*/  F2FP.BF16.F32.PACK_AB R50, RZ, R50 ;  /* 0x00000032ff32723e */ /* 0x000fe200000010ff */
[-C--:B------:R-:W-:Y:S01]  /*bf40*/  FMUL R66, R66, R152.reuse ;  /* 0x0000009842427220 */ /* 0x080fe20000400000 */
[----:B------:R-:W-:Y:S01]  /*bf50*/  F2FP.BF16.F32.PACK_AB R51, RZ, R51 ;  /* 0x00000033ff33723e */ /* 0x000fe200000010ff */
[----:B------:R-:W-:Y:S01]  /*bf60*/  FMUL R67, R67, R152 ;  /* 0x0000009843437220 */ /* 0x000fe20000400000 */
[----:B------:R-:W-:Y:S01]  /*bf70*/  F2FP.BF16.F32.PACK_AB R52, RZ, R52 ;  /* 0x00000034ff34723e */ /* 0x000fe200000010ff */
[--C-:B0-----:R-:W-:Y:S01]  /*bf80*/  @P5 IMAD.MOV.U32 R6, RZ, RZ, R8.reuse ;  /* 0x000000ffff065224 */ /* 0x101fe200078e0008 */
[----:B------:R-:W-:Y:S01]  /*bf90*/  F2FP.BF16.F32.PACK_AB R53, RZ, R53 ;  /* 0x00000035ff35723e */ /* 0x000fe200000010ff */
[--C-:B------:R-:W-:Y:S01]  /*bfa0*/  @P5 IMAD.MOV.U32 R7, RZ, RZ, R9.reuse ;  /* 0x000000ffff075224 */ /* 0x100fe200078e0009 */
[----:B------:R-:W-:Y:S01]  /*bfb0*/  F2FP.BF16.F32.PACK_AB R54, RZ, R54 ;  /* 0x00000036ff36723e */ /* 0x000fe200000010ff */
[-C--:B------:R-:W-:Y:S01]  /*bfc0*/  FMUL R68, R68, R152.reuse ;  /* 0x0000009844447220 */ /* 0x080fe20000400000 */
[----:B------:R-:W-:Y:S01]  /*bfd0*/  F2FP.BF16.F32.PACK_AB R55, RZ, R55 ;  /* 0x00000037ff37723e */ /* 0x000fe200000010ff */
[-C--:B------:R-:W-:Y:S01]  /*bfe0*/  FMUL R69, R69, R152.reuse ;  /* 0x0000009845457220 */ /* 0x080fe20000400000 */
[----:B------:R0:W-:Y:S01]  /*bff0*/  @P5 STG.E.U16 desc[UR36][R6.64+0x22], R35 ;  /* 0x0000222306005986 */ /* 0x0001e2000c101524 */
[----:B------:R-:W-:Y:S01]  /*c000*/  ISETP.GT.AND P5, PT, R0, 0x19, P0 ;  /* 0x000000190000780c */ /* 0x000fe200007a4270 */
[----:B------:R-:W-:Y:S01]  /*c010*/  FMUL R70, R70, R152 ;  /* 0x0000009846467220 */ /* 0x000fe20000400000 */
[----:B------:R-:W-:Y:S01]  /*c020*/  F2FP.BF16.F32.PACK_AB R56, RZ, R56 ;  /* 0x00000038ff38723e */ /* 0x000fe200000010ff */
        /* <DEDUP_REMOVED lines=46> */
[----:B0-----:R-:W-:Y:S01]  /*c310*/  @P2 IMAD.MOV.U32 R6, RZ, RZ, R8 ;  /* 0x000000ffff062224 */ /* 0x001fe200078e0008 */
[----:B------:R-:W-:Y:S01]  /*c320*/  F2FP.BF16.F32.PACK_AB R73, RZ, R73 ;  /* 0x00000049ff49723e */ /* 0x000fe200000010ff */
[----:B------:R-:W-:Y:S01]  /*c330*/  @P2 IMAD.MOV.U32 R7, RZ, RZ, R9 ;  /* 0x000000ffff072224 */ /* 0x000fe200078e0009 */
[----:B------:R-:W-:Y:S01]  /*c340*/  F2FP.BF16.F32.PACK_AB R74, RZ, R74 ;  /* 0x0000004aff4a723e */ /* 0x000fe200000010ff */
[-C--:B------:R-:W-:Y:S01]  /*c350*/  FMUL R85, R85, R152.reuse ;  /* 0x0000009855557220 */ /* 0x080fe20000400000 */
[----:B------:R-:W-:Y:S01]  /*c360*/  F2FP.BF16.F32.PACK_AB R75, RZ, R75 ;  /* 0x0000004bff4b723e */ /* 0x000fe200000010ff */
[-C--:B------:R-:W-:Y:S01]  /*c370*/  FMUL R86, R86, R152.reuse ;  /* 0x0000009856567220 */ /* 0x080fe20000400000 */
[----:B------:R0:W-:Y:S01]  /*c380*/  @P2 STG.E.U16 desc[UR36][R6.64+0x40], R42 ;  /* 0x0000402a06002986 */ /* 0x0001e2000c101524 */
[----:B------:R-:W-:Y:S01]  /*c390*/  ISETP.GT.AND P2, PT, R0, 0x28, P0 ;  /* 0x000000280000780c */ /* 0x000fe20000744270 */
[----:B------:R-:W-:Y:S01]  /*c3a0*/  FMUL R87, R87, R152 ;  /* 0x0000009857577220 */ /* 0x000fe20000400000 */
[----:B------:R-:W-:-:S02]  /*c3b0*/  F2FP.BF16.F32.PACK_AB R76, RZ, R76 ;  /* 0x0000004cff4c723e */ /* 0x000fc400000010ff */
[----:B------:R-:W-:Y:S02]  /*c3c0*/  F2FP.BF16.F32.PACK_AB R77, RZ, R77 ;  /* 0x0000004dff4d723e */ /* 0x000fe400000010ff */
[----:B------:R-:W-:Y:S02]  /*c3d0*/  F2FP.BF16.F32.PACK_AB R78, RZ, R78 ;  /* 0x0000004eff4e723e */ /* 0x000fe400000010ff */
[----:B------:R-:W-:Y:S02]  /*c3e0*/  F2FP.BF16.F32.PACK_AB R79, RZ, R79 ;  /* 0x0000004fff4f723e */ /* 0x000fe400000010ff */
[----:B------:R-:W-:Y:S01]  /*c3f0*/  F2FP.BF16.F32.PACK_AB R80, RZ, R80 ;  /* 0x00000050ff50723e */ /* 0x000fe200000010ff */
[----:B0-----:R-:W-:Y:S01]  /*c400*/  @P5 IMAD.MOV.U32 R7, RZ, RZ, R9 ;  /* 0x000000ffff075224 */ /* 0x001fe200078e0009 */
[----:B------:R-:W-:Y:S02]  /*c410*/  @P5 MOV R6, R8 ;  /* 0x0000000800065202 */ /* 0x000fe40000000f00 */
[----:B------:R-:W-:-:S02]  /*c420*/  F2FP.BF16.F32.PACK_AB R81, RZ, R81 ;  /* 0x00000051ff51723e */ /* 0x000fc400000010ff */
[----:B------:R-:W-:Y:S01]  /*c430*/  F2FP.BF16.F32.PACK_AB R82, RZ, R82 ;  /* 0x00000052ff52723e */ /* 0x000fe200000010ff */
[----:B------:R0:W-:Y:S01]  /*c440*/  @P5 STG.E.U16 desc[UR36][R6.64+0x42], R43 ;  /* 0x0000422b06005986 */ /* 0x0001e2000c101524 */
[C---:B------:R-:W-:Y:S02]  /*c450*/  ISETP.GT.AND P5, PT, R0.reuse, 0x29, P0 ;  /* 0x000000290000780c */ /* 0x040fe400007a4270 */
[----:B------:R-:W-:Y:S01]  /*c460*/  F2FP.BF16.F32.PACK_AB R83, RZ, R83 ;  /* 0x00000053ff53723e */ /* 0x000fe200000010ff */
[----:B------:R-:W-:Y:S01]  /*c470*/  @P4 STG.E.U16 desc[UR36][R4.64+0x50], R44 ;  /* 0x0000502c04004986 */ /* 0x000fe2000c101524 */
[C---:B------:R-:W-:Y:S02]  /*c480*/  ISETP.GT.AND P4, PT, R0.reuse, 0x30, P1 ;  /* 0x000000300000780c */ /* 0x040fe40000f84270 */
[----:B------:R-:W-:Y:S01]  /*c490*/  F2FP.BF16.F32.PACK_AB R84, RZ, R84 ;  /* 0x00000054ff54723e */ /* 0x000fe200000010ff */
[----:B------:R-:W-:Y:S01]  /*c4a0*/  @P3 STG.E.U16 desc[UR36][R4.64+0x52], R45 ;  /* 0x0000522d04003986 */ /* 0x000fe2000c101524 */
[----:B------:R-:W-:-:S02]  /*c4b0*/  ISETP.GT.AND P3, PT, R0, 0x31, P1 ;  /* 0x000000310000780c */ /* 0x000fc40000f64270 */
[----:B------:R-:W-:Y:S01]  /*c4c0*/  F2FP.BF16.F32.PACK_AB R85, RZ, R85 ;  /* 0x00000055ff55723e */ /* 0x000fe200000010ff */
[----:B0-----:R-:W-:Y:S01]  /*c4d0*/  @P2 IMAD.MOV.U32 R6, RZ, RZ, R8 ;  /* 0x000000ffff062224 */ /* 0x001fe200078e0008 */
[----:B------:R-:W-:Y:S01]  /*c4e0*/  F2FP.BF16.F32.PACK_AB R86, RZ, R86 ;  /* 0x00000056ff56723e */ /* 0x000fe200000010ff */
[----:B------:R-:W-:Y:S01]  /*c4f0*/  @P2 IMAD.MOV.U32 R7, RZ, RZ, R9 ;  /* 0x000000ffff072224 */ /* 0x000fe200078e0009 */
[----:B------:R-:W-:-:S04]  /*c500*/  F2FP.BF16.F32.PACK_AB R87, RZ, R87 ;  /* 0x00000057ff57723e */ /* 0x000fc800000010ff */
[----:B------:R0:W-:Y:S01]  /*c510*/  @P2 STG.E.U16 desc[UR36][R6.64+0x50], R46 ;  /* 0x0000502e06002986 */ /* 0x0001e2000c101524 */
[----:B------:R-:W-:Y:S01]  /*c520*/  ISETP.GT.AND P2, PT, R0, 0x30, P0 ;  /* 0x000000300000780c */ /* 0x000fe20000744270 */
[----:B0-----:R-:W-:Y:S02]  /*c530*/  @P5 IMAD.MOV.U32 R6, RZ, RZ, R8 ;  /* 0x000000ffff065224 */ /* 0x001fe400078e0008 */
[----:B------:R-:W-:-:S05]  /*c540*/  @P5 IMAD.MOV.U32 R7, RZ, RZ, R9 ;  /* 0x000000ffff075224 */ /* 0x000fca00078e0009 */
[----:B------:R0:W-:Y:S01]  /*c550*/  @P5 STG.E.U16 desc[UR36][R6.64+0x52], R47 ;  /* 0x0000522f06005986 */ /* 0x0001e2000c101524 */
[----:B------:R-:W-:-:S03]  /*c560*/  ISETP.GT.AND P5, PT, R0, 0x31, P0 ;  /* 0x000000310000780c */ /* 0x000fc600007a4270 */
[----:B------:R-:W-:Y:S01]  /*c570*/  @P4 STG.E.U16 desc[UR36][R4.64+0x60], R48 ;  /* 0x0000603004004986 */ /* 0x000fe2000c101524 */
[----:B------:R-:W-:-:S03]  /*c580*/  ISETP.GT.AND P4, PT, R0, 0x38, P1 ;  /* 0x000000380000780c */ /* 0x000fc60000f84270 */
[----:B------:R-:W-:Y:S01]  /*c590*/  @P3 STG.E.U16 desc[UR36][R4.64+0x62], R49 ;  /* 0x0000623104003986 */ /* 0x000fe2000c101524 */
[----:B------:R-:W-:Y:S01]  /*c5a0*/  ISETP.GT.AND P3, PT, R0, 0x39, P1 ;  /* 0x000000390000780c */ /* 0x000fe20000f64270 */
[----:B0-----:R-:W-:Y:S02]  /*c5b0*/  @P2 IMAD.MOV.U32 R6, RZ, RZ, R8 ;  /* 0x000000ffff062224 */ /* 0x001fe400078e0008 */
[----:B------:R-:W-:-:S05]  /*c5c0*/  @P2 IMAD.MOV.U32 R7, RZ, RZ, R9 ;  /* 0x000000ffff072224 */ /* 0x000fca00078e0009 */
        /* <DEDUP_REMOVED lines=22> */
[----:B0-----:R-:W-:Y:S01]  /*c730*/  @P2 IMAD.MOV.U32 R6, RZ, RZ, R8 ;  /* 0x000000ffff062224 */ /* 0x001fe200078e0008 */
[----:B------:R-:W-:-:S05]  /*c740*/  @P2 MOV R7, R9 ;  /* 0x0000000900072202 */ /* 0x000fca0000000f00 */
        /* <DEDUP_REMOVED lines=45> */
[----:B------:R-:W-:Y:S02]  /*ca20*/  ISETP.GT.AND P3, PT, R0, 0x69, P1 ;  /* 0x000000690000780c */ /* 0x000fe40000f64270 */
[----:B0-----:R-:W-:Y:S01]  /*ca30*/  @P2 MOV R6, R8 ;  /* 0x0000000800062202 */ /* 0x001fe20000000f00 */
        /* <DEDUP_REMOVED lines=20> */
[C---:B------:R-:W-:Y:S02]  /*cb80*/  ISETP.GT.AND P4, PT, R0.reuse, 0x71, P0 ;  /* 0x000000710000780c */ /* 0x040fe40000784270 */
[C---:B------:R-:W-:Y:S01]  /*cb90*/  ISETP.GT.AND P0, PT, R0.reuse, 0x79, P0 ;  /* 0x000000790000780c */ /* 0x040fe20000704270 */
[----:B------:R-:W-:Y:S01]  /*cba0*/  @P3 STG.E.U16 desc[UR36][R4.64+0xe2], R81 ;  /* 0x0000e25104003986 */ /* 0x000fe2000c101524 */
[C---:B------:R-:W-:Y:S02]  /*cbb0*/  ISETP.GT.AND P3, PT, R0.reuse, 0x78, P1 ;  /* 0x000000780000780c */ /* 0x040fe40000f64270 */
[----:B------:R-:W-:Y:S01]  /*cbc0*/  ISETP.GT.AND P1, PT, R0, 0x79, P1 ;  /* 0x000000790000780c */ /* 0x000fe20000f24270 */
[----:B0-----:R-:W-:Y:S02]  /*cbd0*/  @P2 IMAD.MOV.U32 R6, RZ, RZ, R8 ;  /* 0x000000ffff062224 */ /* 0x001fe400078e0008 */
[----:B------:R-:W-:-:S05]  /*cbe0*/  @P2 IMAD.MOV.U32 R7, RZ, RZ, R9 ;  /* 0x000000ffff072224 */ /* 0x000fca00078e0009 */
[----:B------:R0:W-:Y:S02]  /*cbf0*/  @P2 STG.E.U16 desc[UR36][R6.64+0xe0], R82 ;  /* 0x0000e05206002986 */ /* 0x0001e4000c101524 */
[----:B0-----:R-:W-:Y:S02]  /*cc00*/  @P4 IMAD.MOV.U32 R6, RZ, RZ, R8 ;  /* 0x000000ffff064224 */ /* 0x001fe400078e0008 */
[----:B------:R-:W-:-:S05]  /*cc10*/  @P4 IMAD.MOV.U32 R7, RZ, RZ, R9 ;  /* 0x000000ffff074224 */ /* 0x000fca00078e0009 */
[----:B------:R-:W-:Y:S04]  /*cc20*/  @P4 STG.E.U16 desc[UR36][R6.64+0xe2], R83 ;  /* 0x0000e25306004986 */ /* 0x000fe8000c101524 */
[----:B------:R-:W-:Y:S04]  /*cc30*/  @P3 STG.E.U16 desc[UR36][R4.64+0xf0], R84 ;  /* 0x0000f05404003986 */ /* 0x000fe8000c101524 */
[----:B------:R0:W-:Y:S02]  /*cc40*/  @P1 STG.E.U16 desc[UR36][R4.64+0xf2], R85 ;  /* 0x0000f25504001986 */ /* 0x0001e4000c101524 */
[----:B0-----:R-:W-:-:S02]  /*cc50*/  @P5 IMAD.MOV.U32 R4, RZ, RZ, R8 ;  /* 0x000000ffff045224 */ /* 0x001fc400078e0008 */
[----:B------:R-:W-:-:S05]  /*cc60*/  @P5 IMAD.MOV.U32 R5, RZ, RZ, R9 ;  /* 0x000000ffff055224 */ /* 0x000fca00078e0009 */
[----:B------:R0:W-:Y:S04]  /*cc70*/  @P5 STG.E.U16 desc[UR36][R4.64+0xf0], R86 ;  /* 0x0000f05604005986 */ /* 0x0001e8000c101524 */
[----:B------:R0:W-:Y:S02]  /*cc80*/  @P0 STG.E.U16 desc[UR36][R8.64+0xf2], R87 ;  /* 0x0000f25708000986 */ /* 0x0001e4000c101524 */
.L_x_288:
[----:B------:R-:W-:Y:S05]  /*cc90*/  BSYNC B0 ;  /* 0x0000000000007941 */ /* 0x000fea0003800000 */
.L_x_36:
[----:B------:R-:W-:Y:S01]  /*cca0*/  ULDC UR4, c[0x0][0xc] ;  /* 0x0000030000047ab9 */ /* 0x000fe20000000800 */
[----:B------:R-:W-:Y:S01]  /*ccb0*/  ULDC UR5, c[0x0][0x10] ;  /* 0x0000040000057ab9 */ /* 0x000fe20000000800 */
[----:B0-----:R-:W0:Y:S01]  /*ccc0*/  LDC R3, c[0x0][0x14] ;  /* 0x00000500ff037b82 */ /* 0x001e220000000800 */
[----:B------:R-:W-:Y:S01]  /*ccd0*/  UIMAD.WIDE.U32 UR4, UR4, UR5, URZ ;  /* 0x00000005040472a5 */ /* 0x000fe2000f8e003f */
[----:B------:R-:W-:Y:S01]  /*cce0*/  PRMT R0, RZ, 0x7610, R0 ;  /* 0x00007610ff007816 */ /* 0x000fe20000000000 */
[----:B------:R-:W-:Y:S01]  /*ccf0*/  UMOV UR42, 0xffffffff ;  /* 0xffffffff002a7882 */ /* 0x000fe20000000000 */
[----:B------:R-:W-:-:S03]  /*cd00*/  MOV R19, 0xffffffff ;  /* 0xffffffff00137802 */ /* 0x000fc60000000f00 */
[----:B0-----:R-:W-:-:S04]  /*cd10*/  IMAD.WIDE.U32 R16, R3, UR4, R16 ;  /* 0x0000000403107c25 */ /* 0x001fc8000f8e0010 */
[----:B------:R-:W-:Y:S01]  /*cd20*/  IMAD R3, R3, UR5, RZ ;  /* 0x0000000503037c24 */ /* 0x000fe2000f8e02ff */
[----:B------:R-:W-:Y:S02]  /*cd30*/  ULDC.64 UR4, c[0x0][0x850] ;  /* 0x0002140000047ab9 */ /* 0x000fe40000000a00 */
[----:B------:R-:W-:Y:S01]  /*cd40*/  ISETP.GE.U32.AND P0, PT, R16, UR4, PT ;  /* 0x0000000410007c0c */ /* 0x000fe2000bf06070 */
[----:B------:R-:W-:-:S05]  /*cd50*/  IMAD.IADD R17, R17, 0x1, R3 ;  /* 0x0000000111117824 */ /* 0x000fca00078e0203 */
[----:B------:R-:W-:-:S13]  /*cd60*/  ISETP.GE.U32.AND.EX P0, PT, R17, UR5, PT, P0 ;  /* 0x0000000511007c0c */ /* 0x000fda000bf06100 */
[----:B------:R-:W-:Y:S05]  /*cd70*/  @P0 BRA `(.L_x_289) ;  /* 0x0000000400640947 */ /* 0x000fea0003800000 */
[----:B------:R-:W0:Y:S01]  /*cd80*/  S2R R12, SR_CTAID.X ;  /* 0x00000000000c7919 */ /* 0x000e220000002500 */
[----:B------:R-:W3:Y:S01]  /*cd90*/  LDC.64 R10, c[0x0][0x828] ;  /* 0x00020a00ff0a7b82 */ /* 0x000ee20000000a00 */
[----:B------:R-:W-:Y:S01]  /*cda0*/  ULDC UR4, c[0x0][0x150] ;  /* 0x0000540000047ab9 */ /* 0x000fe20000000800 */
[----:B-12---:R-:W-:Y:S01]  /*cdb0*/  IMAD.MOV.U32 R8, RZ, RZ, R16 ;  /* 0x000000ffff087224 */ /* 0x006fe200078e0010 */
[----:B------:R-:W1:Y:S01]  /*cdc0*/  S2R R20, SR_CTAID.Y ;  /* 0x0000000000147919 */ /* 0x000e620000002600 */
[----:B------:R-:W-:-:S04]  /*cdd0*/  IMAD.MOV.U32 R9, RZ, RZ, R17 ;  /* 0x000000ffff097224 */ /* 0x000fc800078e0011 */
[----:B------:R-:W2:Y:S08]  /*cde0*/  LDC R21, c[0x0][0x144] ;  /* 0x00005100ff157b82 */ /* 0x000eb00000000800 */
[----:B------:R-:W1:Y:S08]  /*cdf0*/  LDC R0, c[0x0][0x830] ;  /* 0x00020c00ff007b82 */ /* 0x000e700000000800 */
[----:B------:R-:W1:Y:S01]  /*ce00*/  LDC.64 R14, c[0x0][0x820] ;  /* 0x00020800ff0e7b82 */ /* 0x000e620000000a00 */
[----:B---3--:R-:W-:-:S04]  /*ce10*/  ISETP.NE.U32.AND P0, PT, R10, RZ, PT ;  /* 0x000000ff0a00720c */ /* 0x008fc80003f05070 */
[----:B------:R-:W-:Y:S02]  /*ce20*/  ISETP.NE.AND.EX P0, PT, R11, RZ, PT, P0 ;  /* 0x000000ff0b00720c */ /* 0x000fe40003f05300 */
[----:B0-----:R-:W-:-:S05]  /*ce30*/  I2FP.F32.U32 R3, R12 ;  /* 0x0000000c00037245 */ /* 0x001fca0000201000 */
[----:B------:R-:W-:-:S04]  /*ce40*/  FMUL R3, R3, UR4 ;  /* 0x0000000403037c20 */ /* 0x000fc80008400000 */
[----:B------:R0:W3:Y:S02]  /*ce50*/  F2I.U32.TRUNC.NTZ R19, R3 ;  /* 0x0000000300137305 */ /* 0x0000e4000020f000 */
[----:B--2---:R-:W-:Y:S05]  /*ce60*/  @!P0 BRA `(.L_x_290) ;  /* 0x0000000000288947 */ /* 0x004fea0003800000 */
[----:B0-----:R-:W0:Y:S02]  /*ce70*/  LDC R3, c[0x0][0x834] ;  /* 0x00020d00ff037b82 */ /* 0x001e240000000800 */
        /* <DEDUP_REMOVED lines=9> */
.L_x_290:
[----:B------:R-:W2:Y:S01]  /*cf10*/  LDC.64 R26, c[0x0][0x840] ;  /* 0x00021000ff1a7b82 */ /* 0x000ea20000000a00 */
[-C--:B-1----:R-:W-:Y:S01]  /*cf20*/  SHF.R.U64 R30, R8, R0.reuse, R9 ;  /* 0x00000000081e7219 */ /* 0x082fe20000001209 */
[----:B---3--:R-:W-:Y:S01]  /*cf30*/  IMAD.MOV R19, RZ, RZ, -R19 ;  /* 0x000000ffff137224 */ /* 0x008fe200078e0a13 */
[----:B------:R-:W-:Y:S01]  /*cf40*/  SHF.R.U32.HI R0, RZ, R0, R9 ;  /* 0x00000000ff007219 */ /* 0x000fe20000011609 */
[----:B------:R-:W-:Y:S01]  /*cf50*/  ULDC UR4, c[0x0][0x154] ;  /* 0x0000550000047ab9 */ /* 0x000fe20000000800 */
[----:B0-----:R-:W-:Y:S01]  /*cf60*/  IADD3 R3, P0, RZ, -R30, RZ ;  /* 0x8000001eff037210 */ /* 0x001fe20007f1e0ff */
[----:B------:R-:W-:Y:S02]  /*cf70*/  IMAD R21, R21, R19, R12 ;  /* 0x0000001315157224 */ /* 0x000fe400078e020c */
[----:B------:R-:W0:Y:S01]  /*cf80*/  LDC R6, c[0x0][0x818] ;  /* 0x00020600ff067b82 */ /* 0x000e220000000800 */
[----:B------:R-:W-:Y:S02]  /*cf90*/  IMAD.MOV.U32 R7, RZ, RZ, 0x1 ;  /* 0x00000001ff077424 */ /* 0x000fe400078e00ff */
[----:B------:R-:W-:-:S04]  /*cfa0*/  IMAD.X R5, RZ, RZ, ~R0, P0 ;  /* 0x000000ffff057224 */ /* 0x000fc800000e0e00 */
[-C--:B------:R-:W-:Y:S01]  /*cfb0*/  IMAD R0, R5, R14.reuse, RZ ;  /* 0x0000000e05007224 */ /* 0x080fe200078e02ff */
[----:B------:R-:W1:Y:S01]  /*cfc0*/  LDC R8, c[0x0][0x808] ;  /* 0x00020200ff087b82 */ /* 0x000e620000000800 */
[----:B------:R-:W-:-:S04]  /*cfd0*/  IMAD.WIDE.U32 R4, R3, R14, R16 ;  /* 0x0000000e03047225 */ /* 0x000fc800078e0010 */
[----:B------:R-:W-:Y:S01]  /*cfe0*/  IMAD R3, R3, R15, R0 ;  /* 0x0000000f03037224 */ /* 0x000fe200078e0200 */
[----:B------:R-:W-:Y:S02]  /*cff0*/  I2FP.F32.U32 R0, R20 ;  /* 0x0000001400007245 */ /* 0x000fe40000201000 */
[----:B------:R-:W3:Y:S01]  /*d000*/  LDC R22, c[0x0][0x858] ;  /* 0x00021600ff167b82 */ /* 0x000ee20000000800 */
[----:B------:R-:W-:Y:S01]  /*d010*/  IMAD.IADD R3, R5, 0x1, R3 ;  /* 0x0000000105037824 */ /* 0x000fe200078e0203 */
[----:B--2---:R-:W-:Y:S01]  /*d020*/  ISETP.NE.U32.AND P0, PT, R26, RZ, PT ;  /* 0x000000ff1a00720c */ /* 0x004fe20003f05070 */
[----:B------:R-:W-:Y:S01]  /*d030*/  FMUL R0, R0, UR4 ;  /* 0x0000000400007c20 */ /* 0x000fe20008400000 */
[----:B------:R-:W-:Y:S02]  /*d040*/  IMAD.MOV.U32 R5, RZ, RZ, -0x1 ;  /* 0xffffffffff057424 */ /* 0x000fe400078e00ff */
[----:B------:R-:W-:Y:S01]  /*d050*/  ISETP.NE.AND.EX P0, PT, R27, RZ, PT, P0 ;  /* 0x000000ff1b00720c */ /* 0x000fe20003f05300 */
[----:B------:R2:W2:Y:S01]  /*d060*/  F2I.U32.TRUNC.NTZ R13, R0 ;  /* 0x00000000000d7305 */ /* 0x0004a2000020f000 */
[----:B------:R-:W2:Y:S01]  /*d070*/  LDC R15, c[0x0][0x148] ;  /* 0x00005200ff0f7b82 */ /* 0x000ea20000000800 */
[----:B0-----:R-:W-:-:S02]  /*d080*/  SHF.R.U64 R12, R4, R6, R3 ;  /* 0x00000006040c7219 */ /* 0x001fc40000001203 */
[----:B------:R-:W-:-:S05]  /*d090*/  SHF.R.U32.HI R3, RZ, R6, R3 ;  /* 0x00000006ff037219 */ /* 0x000fca0000011603 */
[----:B------:R-:W0:Y:S01]  /*d0a0*/  LDC R19, c[0x0][0x800] ;  /* 0x00020000ff137b82 */ /* 0x000e220000000800 */
[-CC-:B-1----:R-:W-:Y:S02]  /*d0b0*/  SHF.R.U64 R10, R12, R8.reuse, R3.reuse ;  /* 0x000000080c0a7219 */ /* 0x182fe40000001203 */
[----:B------:R-:W-:-:S05]  /*d0c0*/  SHF.R.U32.HI R3, RZ, R8, R3 ;  /* 0x00000008ff037219 */ /* 0x000fca0000011603 */
[----:B------:R-:W1:Y:S01]  /*d0d0*/  LDC R24, c[0x0][0x848] ;  /* 0x00021200ff187b82 */ /* 0x000e620000000800 */
[-C--:B---3--:R-:W-:Y:S02]  /*d0e0*/  SHF.L.U32 R4, R5, R22.reuse, RZ ;  /* 0x0000001605047219 */ /* 0x088fe400000006ff */
[-CC-:B------:R-:W-:Y:S02]  /*d0f0*/  SHF.R.U64 R14, R10, R22.reuse, R3.reuse ;  /* 0x000000160a0e7219 */ /* 0x180fe40000001203 */
[----:B------:R-:W-:Y:S02]  /*d100*/  SHF.R.U32.HI R5, RZ, R22, R3 ;  /* 0x00000016ff057219 */ /* 0x000fe40000011603 */
[----:B------:R-:W-:Y:S01]  /*d110*/  LOP3.LUT R25, RZ, R4, RZ, 0x33, !PT ;  /* 0x00000004ff197212 */ /* 0x000fe200078e33ff */
[----:B------:R-:W3:Y:S01]  /*d120*/  LDC R28, c[0x0][0x838] ;  /* 0x00020e00ff1c7b82 */ /* 0x000ee20000000800 */
[----:B------:R-:W-:Y:S01]  /*d130*/  SHF.L.U32 R22, R7, R22, RZ ;  /* 0x0000001607167219 */ /* 0x000fe200000006ff */
[----:B------:R-:W-:-:S06]  /*d140*/  IMAD.MOV.U32 R4, RZ, RZ, R14 ;  /* 0x000000ffff047224 */ /* 0x000fcc00078e000e */
[----:B------:R-:W0:Y:S01]  /*d150*/  LDC R29, c[0x0][0x810] ;  /* 0x00020400ff1d7b82 */ /* 0x000e220000000800 */
[----:B------:R-:W-:Y:S05]  /*d160*/  @!P0 BRA `(.L_x_291) ;  /* 0x0000000000288947 */ /* 0x000fea0003800000 */
[----:B------:R-:W4:Y:S02]  /*d170*/  LDC R3, c[0x0][0x84c] ;  /* 0x00021300ff037b82 */ /* 0x000f240000000800 */
[----:B----4-:R-:W-:-:S05]  /*d180*/  IADD3 R3, P0, R14, R3, RZ ;  /* 0x000000030e037210 */ /* 0x010fca0007f1e0ff */
        /* <DEDUP_REMOVED lines=8> */
.L_x_291:
[----:B------:R-:W-:Y:S02]  /*d210*/  ISETP.NE.AND P0, PT, R2, 0x1, PT ;  /* 0x000000010200780c */ /* 0x000fe40003f05270 */
[----:B-12---:R-:W-:Y:S01]  /*d220*/  SHF.R.U64 R0, R4, R24, R5 ;  /* 0x0000001804007219 */ /* 0x006fe20000001205 */
[----:B0-----:R-:W-:Y:S01]  /*d230*/  VIADD R5, R19, 0xffffffff ;  /* 0xffffffff13057836 */ /* 0x001fe20000000000 */
[----:B------:R-:W-:Y:S02]  /*d240*/  LOP3.LUT R7, R10, R25, RZ, 0xc0, !PT ;  /* 0x000000190a077212 */ /* 0x000fe400078ec0ff */
[----:B------:R-:W-:Y:S01]  /*d250*/  IADD3 R13, -R13, RZ, RZ ;  /* 0x000000ff0d0d7210 */ /* 0x000fe20007ffe1ff */
[----:B------:R-:W-:Y:S01]  /*d260*/  IMAD.MOV R3, RZ, RZ, -R0 ;  /* 0x000000ffff037224 */ /* 0x000fe200078e0a00 */
[----:B------:R-:W-:Y:S01]  /*d270*/  LOP3.LUT R5, R12, R5, RZ, 0xc0, !PT ;  /* 0x000000050c057212 */ /* 0x000fe200078ec0ff */
[----:B------:R-:W-:Y:S01]  /*d280*/  IMAD R22, R22, R0, R7 ;  /* 0x0000000016167224 */ /* 0x000fe200078e0207 */
[----:B------:R-:W-:Y:S01]  /*d290*/  R2UR UR42, R30 ;  /* 0x000000001e2a72ca */ /* 0x000fe200000e0000 */
[----:B---3--:R-:W-:-:S02]  /*d2a0*/  IMAD R0, R3, R28, R14 ;  /* 0x0000001c03007224 */ /* 0x008fc400078e020e */
[----:B------:R-:W-:Y:S02]  /*d2b0*/  @P0 IMAD R21, R15, R13, R20 ;  /* 0x0000000d0f150224 */ /* 0x000fe400078e0214 */
[----:B------:R-:W-:Y:S02]  /*d2c0*/  IMAD R3, R0, R19, R5 ;  /* 0x0000001300037224 */ /* 0x000fe400078e0205 */
[----:B------:R-:W-:Y:S02]  /*d2d0*/  IMAD R22, R22, R29, R21 ;  /* 0x0000001d16167224 */ /* 0x000fe400078e0215 */
[----:B------:R-:W-:-:S03]  /*d2e0*/  IMAD.MOV.U32 R0, RZ, RZ, 0x1 ;  /* 0x00000001ff007424 */ /* 0x000fc600078e00ff */
[----:B------:R-:W-:Y:S02]  /*d2f0*/  SEL R19, R3, R22, !P0 ;  /* 0x0000001603137207 */ /* 0x000fe40004000000 */
[----:B------:R-:W-:-:S07]  /*d300*/  SEL R22, R22, R3, !P0 ;  /* 0x0000000316167207 */ /* 0x000fce0004000000 */
.L_x_289:
[----:B------:R-:W-:-:S13]  /*d310*/  LOP3.LUT P0, RZ, R0, 0xff, RZ, 0xc0, !PT ;  /* 0x000000ff00ff7812 */ /* 0x000fda000780c0ff */
[----:B------:R-:W-:Y:S05]  /*d320*/  @P0 BRA `(.L_x_292) ;  /* 0xffffff3c002c0947 */ /* 0x000fea000383ffff */
[----:B------:R-:W-:Y:S05]  /*d330*/  EXIT ;  /* 0x000000000000794d */ /* 0x000fea0003800000 */
.L_x_3:
[----:B0-----:R-:W-:Y:S01]  /*d340*/  ULDC.64 UR4, c[0x0][0x850] ;  /* 0x0002140000047ab9 */ /* 0x001fe20000000a00 */
[----:B------:R-:W-:Y:S01]  /*d350*/  PRMT R3, RZ, 0x7610, R3 ;  /* 0x00007610ff037816 */ /* 0x000fe20000000003 */
[----:B------:R-:W-:Y:S01]  /*d360*/  IMAD.MOV.U32 R19, RZ, RZ, -0x1 ;  /* 0xffffffffff137424 */ /* 0x000fe200078e00ff */
[----:B------:R-:W-:Y:S01]  /*d370*/  ISETP.GE.U32.AND P0, PT, R16, UR4, PT ;  /* 0x0000000410007c0c */ /* 0x000fe2000bf06070 */
[----:B------:R-:W-:Y:S02]  /*d380*/  IMAD.MOV.U32 R22, RZ, RZ, -0x1 ;  /* 0xffffffffff167424 */ /* 0x000fe400078e00ff */
        /* <DEDUP_REMOVED lines=21> */
.L_x_294:
        /* <DEDUP_REMOVED lines=14> */
[----:B------:R-:W-:-:S04]  /*d5c0*/  IMAD R3, R5, R21, R8 ;  /* 0x0000001505037224 */ /* 0x000fc800078e0208 */
[----:B------:R-:W-:Y:S01]  /*d5d0*/  IMAD.IADD R3, R7, 0x1, R3 ;  /* 0x0000000107037824 */ /* 0x000fe200078e0203 */
[----:B------:R-:W4:Y:S01]  /*d5e0*/  LDC R14, c[0x0][0x808] ;  /* 0x00020200ff0e7b82 */ /* 0x000f220000000800 */
[----:B------:R-:W-:-:S03]  /*d5f0*/  IMAD.MOV.U32 R7, RZ, RZ, 0x1 ;  /* 0x00000001ff077424 */ /* 0x000fc600078e00ff */
[----:B0-----:R-:W-:Y:S02]  /*d600*/  SHF.R.U64 R10, R6, R12, R3 ;  /* 0x0000000c060a7219 */ /* 0x001fe40000001203 */
[----:B------:R-:W-:Y:S02]  /*d610*/  I2FP.F32.U32 R6, R0 ;  /* 0x0000000000067245 */ /* 0x000fe40000201000 */
[----:B------:R-:W0:Y:S01]  /*d620*/  LDC R8, c[0x0][0x858] ;  /* 0x00021600ff087b82 */ /* 0x000e220000000800 */
[----:B-1----:R-:W-:Y:S01]  /*d630*/  ISETP.NE.U32.AND P0, PT, R24, RZ, PT ;  /* 0x000000ff1800720c */ /* 0x002fe20003f05070 */
[----:B---3--:R-:W-:Y:S02]  /*d640*/  IMAD.MOV R5, RZ, RZ, -R9 ;  /* 0x000000ffff057224 */ /* 0x008fe400078e0a09 */
[----:B------:R-:W-:Y:S01]  /*d650*/  FMUL R6, R6, UR4 ;  /* 0x0000000406067c20 */ /* 0x000fe20008400000 */
[----:B------:R-:W-:Y:S02]  /*d660*/  SHF.R.U32.HI R3, RZ, R12, R3 ;  /* 0x0000000cff037219 */ /* 0x000fe40000011603 */
[----:B------:R-:W-:Y:S01]  /*d670*/  ISETP.NE.AND.EX P0, PT, R25, RZ, PT, P0 ;  /* 0x000000ff1900720c */ /* 0x000fe20003f05300 */
[----:B------:R1:W3:Y:S01]  /*d680*/  F2I.U32.TRUNC.NTZ R13, R6 ;  /* 0x00000006000d7305 */ /* 0x0002e2000020f000 */
[----:B------:R-:W1:Y:S01]  /*d690*/  LDC R15, c[0x0][0x148] ;  /* 0x00005200ff0f7b82 */ /* 0x000e620000000800 */
[----:B--2---:R-:W-:Y:S01]  /*d6a0*/  IMAD R22, R11, R5, R4 ;  /* 0x000000050b167224 */ /* 0x004fe200078e0204 */
[----:B------:R-:W-:-:S06]  /*d6b0*/  MOV R5, 0xffffffff ;  /* 0xffffffff00057802 */ /* 0x000fcc0000000f00 */
[----:B------:R-:W2:Y:S01]  /*d6c0*/  LDC R20, c[0x0][0x800] ;  /* 0x00020000ff147b82 */ /* 0x000ea20000000800 */
[-CC-:B----4-:R-:W-:Y:S02]  /*d6d0*/  SHF.R.U64 R12, R10, R14.reuse, R3.reuse ;  /* 0x0000000e0a0c7219 */ /* 0x190fe40000001203 */
[----:B------:R-:W-:-:S05]  /*d6e0*/  SHF.R.U32.HI R3, RZ, R14, R3 ;  /* 0x0000000eff037219 */ /* 0x000fca0000011603 */
[----:B------:R-:W4:Y:S01]  /*d6f0*/  LDC R19, c[0x0][0x848] ;  /* 0x00021200ff137b82 */ /* 0x000f220000000800 */
[-C--:B0-----:R-:W-:Y:S02]  /*d700*/  SHF.L.U32 R4, R5, R8.reuse, RZ ;  /* 0x0000000805047219 */ /* 0x081fe400000006ff */
[--C-:B------:R-:W-:Y:S02]  /*d710*/  SHF.R.U64 R14, R12, R8, R3.reuse ;  /* 0x000000080c0e7219 */ /* 0x100fe40000001203 */
[----:B------:R-:W-:Y:S02]  /*d720*/  LOP3.LUT R27, RZ, R4, RZ, 0x33, !PT ;  /* 0x00000004ff1b7212 */ /* 0x000fe400078e33ff */
[-C--:B------:R-:W-:Y:S01]  /*d730*/  SHF.R.U32.HI R5, RZ, R8.reuse, R3 ;  /* 0x00000008ff057219 */ /* 0x080fe20000011603 */
[----:B------:R-:W0:Y:S01]  /*d740*/  LDC R21, c[0x0][0x838] ;  /* 0x00020e00ff157b82 */ /* 0x000e220000000800 */
[----:B------:R-:W-:Y:S01]  /*d750*/  SHF.L.U32 R26, R7, R8, RZ ;  /* 0x00000008071a7219 */ /* 0x000fe200000006ff */
[----:B------:R-:W-:-:S06]  /*d760*/  IMAD.MOV.U32 R4, RZ, RZ, R14 ;  /* 0x000000ffff047224 */ /* 0x000fcc00078e000e */
[----:B------:R-:W0:Y:S01]  /*d770*/  LDC R28, c[0x0][0x810] ;  /* 0x00020400ff1c7b82 */ /* 0x000e220000000800 */
[----:B-1-3--:R-:W-:Y:S05]  /*d780*/  @!P0 BRA `(.L_x_295) ;  /* 0x0000000000288947 */ /* 0x00afea0003800000 */
[----:B------:R-:W1:Y:S02]  /*d790*/  LDC R3, c[0x0][0x84c] ;  /* 0x00021300ff037b82 */ /* 0x000e640000000800 */
[----:B-1----:R-:W-:-:S05]  /*d7a0*/  IADD3 R3, P0, R14, R3, RZ ;  /* 0x000000030e037210 */ /* 0x002fca0007f1e0ff */
        /* <DEDUP_REMOVED lines=8> */
.L_x_295:
[----:B------:R-:W-:Y:S01]  /*d830*/  ISETP.NE.AND P0, PT, R2, 0x1, PT ;  /* 0x000000010200780c */ /* 0x000fe20003f05270 */
[----:B--2---:R-:W-:Y:S01]  /*d840*/  VIADD R7, R20, 0xffffffff ;  /* 0xffffffff14077836 */ /* 0x004fe20000000000 */
[----:B----4-:R-:W-:Y:S01]  /*d850*/  SHF.R.U64 R4, R4, R19, R5 ;  /* 0x0000001304047219 */ /* 0x010fe20000001205 */
[----:B------:R-:W-:Y:S01]  /*d860*/  IMAD.MOV R13, RZ, RZ, -R13 ;  /* 0x000000ffff0d7224 */ /* 0x000fe200078e0a0d */
[----:B------:R-:W-:Y:S02]  /*d870*/  LOP3.LUT R3, R12, R27, RZ, 0xc0, !PT ;  /* 0x0000001b0c037212 */ /* 0x000fe400078ec0ff */
[----:B------:R-:W-:Y:S01]  /*d880*/  LOP3.LUT R7, R10, R7, RZ, 0xc0, !PT ;  /* 0x000000070a077212 */ /* 0x000fe200078ec0ff */
[----:B------:R-:W-:Y:S02]  /*d890*/  IMAD.MOV R5, RZ, RZ, -R4 ;  /* 0x000000ffff057224 */ /* 0x000fe400078e0a04 */
[----:B------:R-:W-:-:S04]  /*d8a0*/  IMAD R3, R26, R4, R3 ;  /* 0x000000041a037224 */ /* 0x000fc800078e0203 */
[----:B------:R-:W-:Y:S02]  /*d8b0*/  @P0 IMAD R22, R15, R13, R0 ;  /* 0x0000000d0f160224 */ /* 0x000fe400078e0200 */
[----:B0-----:R-:W-:Y:S02]  /*d8c0*/  IMAD R0, R5, R21, R14 ;  /* 0x0000001505007224 */ /* 0x001fe400078e020e */
[----:B------:R-:W-:Y:S02]  /*d8d0*/  IMAD R19, R3, R28, R22 ;  /* 0x0000001c03137224 */ /* 0x000fe400078e0216 */
[----:B------:R-:W-:Y:S02]  /*d8e0*/  IMAD R0, R0, R20, R7 ;  /* 0x0000001400007224 */ /* 0x000fe400078e0207 */
[----:B------:R-:W-:-:S03]  /*d8f0*/  IMAD.MOV.U32 R3, RZ, RZ, 0x1 ;  /* 0x00000001ff037424 */ /* 0x000fc600078e00ff */
[----:B------:R-:W-:Y:S02]  /*d900*/  SEL R22, R0, R19, !P0 ;  /* 0x0000001300167207 */ /* 0x000fe40004000000 */
[----:B------:R-:W-:-:S07]  /*d910*/  SEL R19, R19, R0, !P0 ;  /* 0x0000000013137207 */ /* 0x000fce0004000000 */
.L_x_293:
[----:B------:R-:W-:-:S08]  /*d920*/  NOP ;  /* 0x0000000000007918 */ /* 0x000fd00000000000 */
[----:B------:R-:W0:-:S00]  /*d930*/  USETMAXREG.DEALLOC.CTAPOOL 0x28 ;  /* 0x00000028000079c8 */ /* 0x000e0000080e0500 */
[----:B------:R-:W-:-:S13]  /*d940*/  ISETP.NE.AND P0, PT, RZ, UR8, PT ;  /* 0x00000008ff007c0c */ /* 0x000fda000bf05270 */
[----:B------:R-:W-:Y:S05]  /*d950*/  @P0 EXIT ;  /* 0x000000000000094d */ /* 0x000fea0003800000 */
[----:B0-----:R-:W-:Y:S01]  /*d960*/  LOP3.LUT P0, RZ, R3, 0xff, RZ, 0xc0, !PT ;  /* 0x000000ff03ff7812 */ /* 0x001fe2000780c0ff */
[----:B------:R-:W-:Y:S02]  /*d970*/  IMAD.MOV.U32 R24, RZ, RZ, 0x1 ;  /* 0x00000001ff187424 */ /* 0x000fe400078e00ff */
[----:B------:R-:W-:-:S10]  /*d980*/  IMAD.MOV.U32 R25, RZ, RZ, RZ ;  /* 0x000000ffff197224 */ /* 0x000fd400078e00ff */
[----:B------:R-:W-:Y:S05]  /*d990*/  @!P0 BRA `(.L_x_296) ;  /* 0x0000000c00f88947 */ /* 0x000fea0003800000 */
[----:B------:R-:W-:Y:S01]  /*d9a0*/  ULDC UR5, c[0x0][0x28c] ;  /* 0x0000a30000057ab9 */ /* 0x000fe20000000800 */
[----:B------:R-:W-:Y:S01]  /*d9b0*/  ULDC UR42, c[0x0][0x858] ;  /* 0x00021600002a7ab9 */ /* 0x000fe20000000800 */
[----:B------:R-:W-:Y:S01]  /*d9c0*/  UMOV UR6, 0xffffffff ;  /* 0xffffffff00067882 */ /* 0x000fe20000000000 */
[----:B------:R-:W-:Y:S01]  /*d9d0*/  UIADD3 UR7, UR5, 0x3f, URZ ;  /* 0x0000003f05077890 */ /* 0x000fe2000fffe03f */
[C---:B------:R-:W-:Y:S01]  /*d9e0*/  LOP3.LUT P1, RZ, R18.reuse, 0x7f, RZ, 0xc0, !PT ;  /* 0x0000007f12ff7812 */ /* 0x040fe2000782c0ff */
[----:B------:R-:W-:Y:S01]  /*d9f0*/  UMOV UR8, 0x1 ;  /* 0x0000000100087882 */ /* 0x000fe20000000000 */
[----:B------:R-:W-:Y:S01]  /*da00*/  USHF.L.U32 UR6, UR6, UR42, URZ ;  /* 0x0000002a06067299 */ /* 0x000fe2000800063f */
[----:B------:R-:W-:Y:S01]  /*da10*/  LOP3.LUT P0, RZ, R18, 0x1f, RZ, 0xc0, !PT ;  /* 0x0000001f12ff7812 */ /* 0x000fe2000780c0ff */
[----:B------:R-:W-:Y:S01]  /*da20*/  USHF.L.U32 UR42, UR8, UR42, URZ ;  /* 0x0000002a082a7299 */ /* 0x000fe2000800063f */
[----:B------:R-:W-:Y:S01]  /*da30*/  BSSY B6, `(.L_x_296) ;  /* 0x00000f4000067945 */ /* 0x000fe20003800000 */
[----:B------:R-:W-:Y:S01]  /*da40*/  USHF.R.S32.HI UR8, URZ, 0x1f, UR7 ;  /* 0x0000001f3f087899 */ /* 0x000fe20008011407 */
[----:B------:R-:W-:Y:S01]  /*da50*/  PLOP3.LUT P0, PT, P0, P1, PT, 0x8a, 0x0 ;  /* 0x000000000000781c */ /* 0x000fe20000703172 */
[----:B------:R-:W-:Y:S01]  /*da60*/  ULDC UR4, c[0x0][0xc] ;  /* 0x0000030000047ab9 */ /* 0x000fe20000000800 */
[----:B------:R-:W-:Y:S01]  /*da70*/  ULDC UR5, c[0x0][0x10] ;  /* 0x0000040000057ab9 */ /* 0x000fe20000000800 */
[----:B------:R-:W-:Y:S01]  /*da80*/  ULEA.HI UR8, UR8, UR7, URZ, 0x6 ;  /* 0x0000000708087291 */ /* 0x000fe2000f8f303f */
[----:B------:R-:W-:Y:S01]  /*da90*/  P2R R0, PR, RZ, 0x2 ;  /* 0x00000002ff007803 */ /* 0x000fe20000000000 */
[----:B------:R-:W-:Y:S01]  /*daa0*/  UIMAD.WIDE.U32 UR4, UR4, UR5, URZ ;  /* 0x00000005040472a5 */ /* 0x000fe2000f8e003f */
[----:B------:R-:W-:Y:S01]  /*dab0*/  IMAD.MOV.U32 R26, RZ, RZ, 0x1 ;  /* 0x00000001ff1a7424 */ /* 0x000fe200078e00ff */
[----:B------:R-:W-:Y:S01]  /*dac0*/  ULOP3.LUT UR43, URZ, UR6, URZ, 0x33, !UPT ;  /* 0x000000063f2b7292 */ /* 0x000fe2000f8e333f */
[----:B------:R-:W-:Y:S01]  /*dad0*/  P2R R28, PR, RZ, 0x1 ;  /* 0x00000001ff1c7803 */ /* 0x000fe20000000000 */
[----:B------:R-:W-:Y:S01]  /*dae0*/  USHF.R.S32.HI UR44, URZ, 0x6, UR8 ;  /* 0x000000063f2c7899 */ /* 0x000fe20008011408 */
[----:B------:R-:W-:Y:S01]  /*daf0*/  IMAD.MOV.U32 R25, RZ, RZ, RZ ;  /* 0x000000ffff197224 */ /* 0x000fe200078e00ff */
[----:B------:R-:W-:Y:S01]  /*db00*/  ULDC UR6, c[0x0][0x14] ;  /* 0x0000050000067ab9 */ /* 0x000fe20000000800 */
[----:B------:R-:W-:Y:S01]  /*db10*/  IMAD.MOV.U32 R24, RZ, RZ, 0x1 ;  /* 0x00000001ff187424 */ /* 0x000fe200078e00ff */
[----:B------:R-:W-:-:S02]  /*db20*/  UIMAD.WIDE.U32 UR38, UR4, UR6, URZ ;  /* 0x00000006042672a5 */ /* 0x000fc4000f8e003f */
[----:B------:R-:W-:Y:S01]  /*db30*/  UIMAD UR45, UR5, UR6, URZ ;  /* 0x00000006052d72a4 */ /* 0x000fe2000f8e023f */
[----:B------:R-:W-:Y:S01]  /*db40*/  ULDC UR41, c[0x0][0x800] ;  /* 0x0002000000297ab9 */ /* 0x000fe20000000800 */
[----:B------:R-:W-:Y:S02]  /*db50*/  ULOP3.LUT UR46, UR40, 0x2, URZ, 0xfc, !UPT ;  /* 0x00000002282e7892 */ /* 0x000fe4000f8efc3f */
[----:B------:R-:W-:Y:S02]  /*db60*/  UIADD3 UR41, UR41, -0x1, URZ ;  /* 0xffffffff29297890 */ /* 0x000fe4000fffe03f */
[----:B------:R-:W-:Y:S02]  /*db70*/  UIADD3 UR45, UR39, UR45, URZ ;  /* 0x0000002d272d7290 */ /* 0x000fe4000fffe03f */
[----:B------:R-:W-:Y:S01]  /*db80*/  UIADD3 UR47, UR44, 0x1, URZ ;  /* 0x000000012c2f7890 */ /* 0x000fe2000fffe03f */
[----:B------:R-:W-:-:S11]  /*db90*/  ULDC.64 UR36, c[0x0][0x198] ;  /* 0x0000660000247ab9 */ /* 0x000fd60000000a00 */
.L_x_313:
[----:B------:R-:W0:Y:S01]  /*dba0*/  S2R R0, SR_CgaCtaId ;  /* 0x0000000000007919 */ /* 0x000e220000008800 */
[----:B------:R-:W-:-:S04]  /*dbb0*/  MOV R27, 0x400 ;  /* 0x00000400001b7802 */ /* 0x000fc80000000f00 */
[----:B0-----:R-:W-:-:S04]  /*dbc0*/  LEA R27, R0, R27, 0x18 ;  /* 0x0000001b001b7211 */ /* 0x001fc800078ec0ff */
[----:B------:R-:W-:-:S04]  /*dbd0*/  IADD3 R0, R27, 0x800, RZ ;  /* 0x000008001b007810 */ /* 0x000fc80007ffe0ff */
[----:B------:R-:W-:-:S13]  /*dbe0*/  LOP3.LUT P0, RZ, R0, 0x1bf, RZ, 0xc0, !PT ;  /* 0x000001bf00ff7812 */ /* 0x000fda000780c0ff */
[----:B------:R-:W-:Y:S05]  /*dbf0*/  @!P0 BRA `(.L_x_297) ;  /* 0x0000000000408947 */ /* 0x000fea0003800000 */
[----:B------:R-:W-:Y:S01]  /*dc00*/  MOV R14, 0x0 ;  /* 0x00000000000e7802 */ /* 0x000fe20000000f00 */
[----:B------:R-:W-:Y:S01]  /*dc10*/  ULDC.64 UR4, c[0x4][0x70] ;  /* 0x01001c0000047ab9 */ /* 0x000fe20000000a00 */
[----:B------:R-:W-:Y:S01]  /*dc20*/  ULDC.64 UR6, c[0x4][0x8] ;  /* 0x0100020000067ab9 */ /* 0x000fe20000000a00 */
[----:B------:R-:W-:Y:S02]  /*dc30*/  IMAD.U32 R4, RZ, RZ, UR4 ;  /* 0x00000004ff047e24 */ /* 0x000fe4000f8e00ff */
[----:B------:R-:W-:Y:S01]  /*dc40*/  IMAD.U32 R5, RZ, RZ, UR5 ;  /* 0x00000005ff057e24 */ /* 0x000fe2000f8e00ff */
[----:B------:R-:W0:Y:S01]  /*dc50*/  LDC.64 R14, c[0x4][R14] ;  /* 0x010000000e0e7b82 */ /* 0x000e220000000a00 */
[----:B------:R-:W-:Y:S01]  /*dc60*/  ULDC.64 UR4, c[0x4][0x78] ;  /* 0x01001e0000047ab9 */ /* 0x000fe20000000a00 */
[----:B------:R-:W-:Y:S02]  /*dc70*/  IMAD.U32 R10, RZ, RZ, UR6 ;  /* 0x00000006ff0a7e24 */ /* 0x000fe4000f8e00ff */
[----:B------:R-:W-:-:S02]  /*dc80*/  IMAD.U32 R6, RZ, RZ, UR4 ;  /* 0x00000004ff067e24 */ /* 0x000fc4000f8e00ff */
[----:B------:R-:W-:Y:S02]  /*dc90*/  IMAD.U32 R7, RZ, RZ, UR5 ;  /* 0x00000005ff077e24 */ /* 0x000fe4000f8e00ff */
[----:B------:R-:W-:Y:S02]  /*dca0*/  IMAD.U32 R11, RZ, RZ, UR7 ;  /* 0x00000007ff0b7e24 */ /* 0x000fe4000f8e00ff */
[----:B------:R-:W-:Y:S02]  /*dcb0*/  IMAD.MOV.U32 R8, RZ, RZ, 0x70 ;  /* 0x00000070ff087424 */ /* 0x000fe400078e00ff */
[----:B------:R-:W-:Y:S02]  /*dcc0*/  IMAD.MOV.U32 R12, RZ, RZ, 0x1 ;  /* 0x00000001ff0c7424 */ /* 0x000fe400078e00ff */
[----:B------:R-:W-:-:S07]  /*dcd0*/  IMAD.MOV.U32 R13, RZ, RZ, RZ ;  /* 0x000000ffff0d7224 */ /* 0x000fce00078e00ff */
[----:B------:R-:W-:-:S07]  /*dce0*/  LEPC R20, `(.L_x_297) ;  /* 0x000000001014794e */ /* 0x000fce0000000000 */
[----:B0-----:R-:W-:Y:S05]  /*dcf0*/  CALL.ABS.NOINC R14 ;  /* 0x000000000e007343 */ /* 0x001fea0003c00000 */
.L_x_297:
[----:B------:R-:W-:-:S05]  /*dd00*/  VIADD R0, R27, 0x1c800 ;  /* 0x0001c8001b007836 */ /* 0x000fca0000000000 */
        /* <DEDUP_REMOVED lines=9> */
[----:B------:R-:W-:Y:S01]  /*dda0*/  IMAD.U32 R6, RZ, RZ, UR6 ;  /* 0x00000006ff067e24 */ /* 0x000fe2000f8e00ff */
[----:B------:R-:W-:Y:S01]  /*ddb0*/  MOV R10, UR4 ;  /* 0x00000004000a7c02 */ /* 0x000fe20008000f00 */
[----:B------:R-:W-:-:S02]  /*ddc0*/  IMAD.U32 R7, RZ, RZ, UR7 ;  /* 0x00000007ff077e24 */ /* 0x000fc4000f8e00ff */
[----:B------:R-:W-:Y:S02]  /*ddd0*/  IMAD.U32 R11, RZ, RZ, UR5 ;  /* 0x00000005ff0b7e24 */ /* 0x000fe4000f8e00ff */
[----:B------:R-:W-:Y:S02]  /*dde0*/  IMAD.MOV.U32 R8, RZ, RZ, 0x70 ;  /* 0x00000070ff087424 */ /* 0x000fe400078e00ff */
[----:B------:R-:W-:Y:S02]  /*ddf0*/  IMAD.MOV.U32 R12, RZ, RZ, 0x1 ;  /* 0x00000001ff0c7424 */ /* 0x000fe400078e00ff */
[----:B------:R-:W-:-:S07]  /*de00*/  IMAD.MOV.U32 R13, RZ, RZ, RZ ;  /* 0x000000ffff0d7224 */ /* 0x000fce00078e00ff */
[----:B------:R-:W-:-:S07]  /*de10*/  LEPC R20, `(.L_x_298) ;  /* 0x000000001014794e */ /* 0x000fce0000000000 */
[----:B0-----:R-:W-:Y:S05]  /*de20*/  CALL.ABS.NOINC R14 ;  /* 0x000000000e007343 */ /* 0x001fea0003c00000 */
.L_x_298:
[----:B------:R-:W0:Y:S02]  /*de30*/  LDC R0, c[0x0][0x28c] ;  /* 0x0000a300ff007b82 */ /* 0x000e240000000800 */
[----:B0-----:R-:W-:-:S13]  /*de40*/  ISETP.GE.AND P0, PT, R0, 0x1, PT ;  /* 0x000000010000780c */ /* 0x001fda0003f06270 */
[----:B------:R-:W-:Y:S05]  /*de50*/  @!P0 BRA `(.L_x_299) ;  /* 0x0000000400008947 */ /* 0x000fea0003800000 */
[----:B------:R-:W-:Y:S01]  /*de60*/  BSSY B0, `(.L_x_299) ;  /* 0x000003f000007945 */ /* 0x000fe20003800000 */
[----:B------:R-:W-:Y:S02]  /*de70*/  IMAD.SHL.U32 R22, R22, 0x80, RZ ;  /* 0x0000008016167824 */ /* 0x000fe400078e00ff */
[----:B------:R-:W-:Y:S02]  /*de80*/  IMAD.SHL.U32 R19, R19, 0x100, RZ ;  /* 0x0000010013137824 */ /* 0x000fe400078e00ff */
[----:B------:R-:W-:Y:S02]  /*de90*/  IMAD.MOV.U32 R7, RZ, RZ, RZ ;  /* 0x000000ffff077224 */ /* 0x000fe400078e00ff */
[----:B------:R-:W-:Y:S02]  /*dea0*/  IMAD.U32 R8, RZ, RZ, UR47 ;  /* 0x0000002fff087e24 */ /* 0x000fe4000f8e00ff */
[----:B------:R-:W-:Y:S02]  /*deb0*/  IMAD.MOV.U32 R0, RZ, RZ, R24 ;  /* 0x000000ffff007224 */ /* 0x000fe400078e0018 */
[----:B------:R-:W-:-:S07]  /*dec0*/  IMAD.MOV.U32 R4, RZ, RZ, R25 ;  /* 0x000000ffff047224 */ /* 0x000fce00078e0019 */
.L_x_308:
[----:B------:R-:W-:Y:S01]  /*ded0*/  IMAD R6, R4, 0x8, R27 ;  /* 0x0000000804067824 */ /* 0x000fe200078e021b */
[----:B------:R-:W-:Y:S01]  /*dee0*/  SHF.L.U32 R3, R0, 0x1f, RZ ;  /* 0x0000001f00037819 */ /* 0x000fe200000006ff */
[----:B------:R-:W-:Y:S01]  /*def0*/  BSSY B1, `(.L_x_300) ;  /* 0x0000005000017945 */ /* 0x000fe20003800000 */
[----:B------:R-:W-:Y:S02]  /*df00*/  LOP3.LUT P1, RZ, R18, 0x7f, RZ, 0xc0, !PT ;  /* 0x0000007f12ff7812 */ /* 0x000fe4000782c0ff */
[----:B------:R-:W0:Y:S11]  /*df10*/  SYNCS.PHASECHK.TRANS64.TRYWAIT P0, [R6+URZ+0x38], R3 ;  /* 0x00003803060075a7 */ /* 0x000e36000800017f */
[----:B------:R-:W1:Y:S01]  /*df20*/  @!P1 LDC R5, c[0x0][0x70c] ;  /* 0x0001c300ff059b82 */ /* 0x000e620000000800 */
[----:B0-----:R-:W-:Y:S05]  /*df30*/  @!P0 BRA `(.L_x_301) ;  /* 0x00000010001c8947 */ /* 0x001fea0003800000 */
.L_x_327:
[----:B------:R-:W-:Y:S05]  /*df40*/  BSYNC B1 ;  /* 0x0000000000017941 */ /* 0x000fea0003800000 */
.L_x_300:
[----:B------:R-:W-:Y:S01]  /*df50*/  LOP3.LUT P0, RZ, R18, 0x7f, RZ, 0xc0, !PT ;  /* 0x0000007f12ff7812 */ /* 0x000fe2000780c0ff */
[----:B------:R-:W-:-:S04]  /*df60*/  UPRMT UR4, UR46, 0x9910, URZ ;  /* 0x000099102e047896 */ /* 0x000fc8000800003f */
[----:B------:R-:W-:-:S08]  /*df70*/  UISETP.NE.AND UP0, UPT, UR4, 0x2, UPT ;  /* 0x000000020400788c */ /* 0x000fd0000bf05270 */
[----:B-1----:R1:W-:Y:S01]  /*df80*/  @!P0 SYNCS.ARRIVE.TRANS64 RZ, [R6+URZ], R5 ;  /* 0x0000000506ff89a7 */ /* 0x0023e2000800003f */
[----:B------:R-:W-:-:S13]  /*df90*/  PLOP3.LUT P0, PT, PT, PT, UP0, 0x80, 0x0 ;  /* 0x000000000000781c */ /* 0x000fda0003f0f008 */
[----:B-1----:R-:W-:Y:S05]  /*dfa0*/  @P0 BRA `(.L_x_302) ;  /* 0x0000000000040947 */ /* 0x002fea0003800000 */
[----:B------:R-:W-:Y:S01]  /*dfb0*/  BPT.TRAP 0x1 ;  /* 0x000000040000795c */ /* 0x000fe20000300000 */
.L_x_302:
[----:B------:R-:W-:Y:S01]  /*dfc0*/  ISETP.NE.AND P0, PT, R28, RZ, PT ;  /* 0x000000ff1c00720c */ /* 0x000fe20003f05270 */
[----:B------:R-:W-:-:S12]  /*dfd0*/  BSSY B1, `(.L_x_303) ;  /* 0x0000003000017945 */ /* 0x000fd80003800000 */
[----:B------:R-:W-:Y:S05]  /*dfe0*/  @P0 BRA `(.L_x_304) ;  /* 0x0000000000040947 */ /* 0x000fea0003800000 */
[----:B------:R-:W-:Y:S01]  /*dff0*/  BPT.TRAP 0x1 ;  /* 0x000000040000795c */ /* 0x000fe20000300000 */
.L_x_304:
[----:B------:R-:W-:Y:S05]  /*e000*/  BSYNC B1 ;  /* 0x0000000000017941 */ /* 0x000fea0003800000 */
.L_x_303:
[----:B------:R-:W-:-:S03]  /*e010*/  UMOV UR4, 0xffffffff ;  /* 0xffffffff00047882 */ /* 0x000fc60000000000 */
[----:B------:R-:W-:Y:S05]  /*e020*/  BRA.DIV UR4, `(.L_x_305) ;  /* 0x0000000e04f47947 */ /* 0x000fea000b800000 */
[----:B------:R-:W-:-:S13]  /*e030*/  ELECT P6, URZ, PT ;  /* 0x00000000003f782f */ /* 0x000fda00038c0000 */
.L_x_330:
[----:B------:R-:W-:Y:S04]  /*e040*/  BSSY B1, `(.L_x_306) ;  /* 0x0000017000017945 */ /* 0x000fe80003800000 */
[----:B------:R-:W-:Y:S05]  /*e050*/  @!P6 BRA `(.L_x_307) ;  /* 0x000000000054e947 */ /* 0x000fea0003800000 */
[----:B0-----:R-:W-:Y:S01]  /*e060*/  IMAD R3, R4, 0x4000, R27 ;  /* 0x0000400004037824 */ /* 0x001fe200078e021b */
[----:B------:R-:W-:Y:S01]  /*e070*/  R2UR UR9, R6 ;  /* 0x00000000060972ca */ /* 0x000fe200000e0000 */
[----:B------:R-:W-:Y:S01]  /*e080*/  UIADD3 UR4, UP0, UR36, 0xf0, URZ ;  /* 0x000000f024047890 */ /* 0x000fe2000ff1e03f */
[----:B------:R-:W-:Y:S01]  /*e090*/  R2UR UR11, R19 ;  /* 0x00000000130b72ca */ /* 0x000fe200000e0000 */
[----:B------:R-:W-:Y:S01]  /*e0a0*/  UIADD3 UR16, UP1, UR36, 0x1f0, URZ ;  /* 0x000001f024107890 */ /* 0x000fe2000ff3e03f */
[----:B------:R-:W-:Y:S01]  /*e0b0*/  R2UR UR8, R3 ;  /* 0x00000000030872ca */ /* 0x000fe200000e0000 */
[----:B------:R-:W-:Y:S01]  /*e0c0*/  UIADD3.X UR5, URZ, UR37, URZ, UP0, !UPT ;  /* 0x000000253f057290 */ /* 0x000fe200087fe43f */
[----:B------:R-:W-:Y:S01]  /*e0d0*/  R2UR UR10, R7 ;  /* 0x00000000070a72ca */ /* 0x000fe200000e0000 */
[----:B------:R-:W-:Y:S01]  /*e0e0*/  UIADD3.X UR17, URZ, UR37, URZ, UP1, !UPT ;  /* 0x000000253f117290 */ /* 0x000fe20008ffe43f */
[----:B------:R-:W-:Y:S01]  /*e0f0*/  R2UR UR12, R23 ;  /* 0x00000000170c72ca */ /* 0x000fe200000e0000 */
[----:B------:R-:W-:Y:S01]  /*e100*/  UMOV UR6, 0x0 ;  /* 0x0000000000067882 */ /* 0x000fe20000000000 */
[----:B------:R-:W-:Y:S01]  /*e110*/  R2UR UR15, R22 ;  /* 0x00000000160f72ca */ /* 0x000fe200000e0000 */
[----:B------:R-:W-:-:S06]  /*e120*/  UMOV UR7, 0x10000000 ;  /* 0x1000000000077882 */ /* 0x000fcc0000000000 */
[----:B------:R-:W-:Y:S02]  /*e130*/  UIADD3 UR13, UR8, 0x800, URZ ;  /* 0x00000800080d7890 */ /* 0x000fe4000fffe03f */
[----:B------:R-:W-:-:S05]  /*e140*/  UIADD3 UR14, UR8, 0x1c800, URZ ;  /* 0x0001c800080e7890 */ /* 0x000fca000fffe03f */
[----:B------:R-:W-:Y:S02]  /*e150*/  UMOV UR8, UR13 ;  /* 0x0000000d00087c82 */ /* 0x000fe40008000000 */
[----:B------:R0:W-:Y:S02]  /*e160*/  UTMALDG.3D [UR8], [UR4], desc[UR6] ;  /* 0x00000608040075b4 */ /* 0x0001e40008011000 */
[----:B0-----:R-:W-:Y:S01]  /*e170*/  UMOV UR8, UR14 ;  /* 0x0000000e00087c82 */ /* 0x001fe20008000000 */
[----:B------:R-:W-:Y:S02]  /*e180*/  UMOV UR11, UR15 ;  /* 0x0000000f000b7c82 */ /* 0x000fe40008000000 */
[----:B------:R1:W-:Y:S02]  /*e190*/  UTMALDG.3D [UR8], [UR16], desc[UR6] ;  /* 0x00000608100075b4 */ /* 0x0003e40008011000 */
[----:B-1----:R-:W-:Y:S01]  /*e1a0*/  NOP ;  /* 0x0000000000007918 */ /* 0x002fe20000000000 */
.L_x_307:
[----:B------:R-:W-:Y:S05]  /*e1b0*/  BSYNC B1 ;  /* 0x0000000000017941 */ /* 0x000fea0003800000 */
.L_x_306:
[----:B------:R-:W-:Y:S01]  /*e1c0*/  VIADD R8, R8, 0xffffffff ;  /* 0xffffffff08087836 */ /* 0x000fe20000000000 */
[----:B------:R-:W-:Y:S01]  /*e1d0*/  IADD3 R7, R7, 0x40, RZ ;  /* 0x0000004007077810 */ /* 0x000fe20007ffe0ff */
[----:B------:R-:W-:-:S03]  /*e1e0*/  VIADD R4, R4, 0x1 ;  /* 0x0000000104047836 */ /* 0x000fc60000000000 */
[----:B------:R-:W-:Y:S02]  /*e1f0*/  ISETP.GT.AND P1, PT, R8, 0x1, PT ;  /* 0x000000010800780c */ /* 0x000fe40003f24270 */
[----:B------:R-:W-:-:S04]  /*e200*/  ISETP.NE.AND P0, PT, R4, 0x7, PT ;  /* 0x000000070400780c */ /* 0x000fc80003f05270 */
[----:B0-----:R-:W-:Y:S02]  /*e210*/  SEL R3, RZ, 0x1, P0 ;  /* 0x00000001ff037807 */ /* 0x001fe40000000000 */
[----:B------:R-:W-:Y:S02]  /*e220*/  SEL R4, R4, RZ, P0 ;  /* 0x000000ff04047207 */ /* 0x000fe40000000000 */
[----:B------:R-:W-:-:S03]  /*e230*/  LOP3.LUT R0, R0, R3, RZ, 0x3c, !PT ;  /* 0x0000000300007212 */ /* 0x000fc600078e3cff */
[----:B------:R-:W-:Y:S05]  /*e240*/  @P1 BRA `(.L_x_308) ;  /* 0xfffffffc00201947 */ /* 0x000fea000383ffff */
[----:B------:R-:W-:Y:S05]  /*e250*/  BSYNC B0 ;  /* 0x0000000000007941 */ /* 0x000fea0003800000 */
.L_x_299:
[----:B------:R-:W-:Y:S01]  /*e260*/  VIADD R0, R25, UR44 ;  /* 0x0000002c19007c36 */ /* 0x000fe20008000000 */
[----:B------:R-:W-:Y:S02]  /*e270*/  UISETP.GE.U32.AND UP0, UPT, UR44, 0x7, UPT ;  /* 0x000000072c00788c */ /* 0x000fe4000bf06070 */
[----:B------:R-:W-:Y:S01]  /*e280*/  IMAD.U32 R3, RZ, RZ, UR44 ;  /* 0x0000002cff037e24 */ /* 0x000fe2000f8e00ff */
[----:B------:R-:W-:Y:S01]  /*e290*/  ULDC.64 UR4, c[0x0][0x850] ;  /* 0x0002140000047ab9 */ /* 0x000fe20000000a00 */
[C---:B------:R-:W-:Y:S01]  /*e2a0*/  IMAD.WIDE.U32 R4, R0.reuse, 0x24924925, RZ ;  /* 0x2492492500047825 */ /* 0x040fe200078e00ff */
[----:B------:R-:W-:Y:S01]  /*e2b0*/  ISETP.GT.U32.AND P0, PT, R0, 0x6, PT ;  /* 0x000000060000780c */ /* 0x000fe20003f04070 */
[----:B------:R-:W-:Y:S01]  /*e2c0*/  BSSY B0, `(.L_x_309) ;  /* 0x0000068000007945 */ /* 0x000fe20003800000 */
[----:B------:R-:W-:Y:S01]  /*e2d0*/  LOP3.LUT P2, RZ, R26, 0xff, RZ, 0xc0, !PT ;  /* 0x000000ff1aff7812 */ /* 0x000fe2000784c0ff */
[----:B------:R-:W-:Y:S01]  /*e2e0*/  IMAD.IADD R4, R0, 0x1, -R5 ;  /* 0x0000000100047824 */ /* 0x000fe200078e0a05 */
[----:B------:R-:W-:Y:S01]  /*e2f0*/  ISETP.LT.U32.AND P0, PT, R3, 0x7, P0 ;  /* 0x000000070300780c */ /* 0x000fe20000701070 */
[----:B------:R-:W-:Y:S01]  /*e300*/  IMAD.MOV.U32 R19, RZ, RZ, -0x1 ;  /* 0xffffffffff137424 */ /* 0x000fe200078e00ff */
[----:B------:R-:W-:Y:S01]  /*e310*/  PLOP3.LUT P1, PT, PT, PT, UP0, 0x80, 0x0 ;  /* 0x000000000000781c */ /* 0x000fe20003f2f008 */
[----:B------:R-:W-:Y:S01]  /*e320*/  IMAD.MOV.U32 R22, RZ, RZ, -0x1 ;  /* 0xffffffffff167424 */ /* 0x000fe200078e00ff */
[----:B------:R-:W-:Y:S01]  /*e330*/  SEL R3, RZ, 0x1, !P0 ;  /* 0x00000001ff037807 */ /* 0x000fe20004000000 */
[----:B------:R-:W-:Y:S01]  /*e340*/  IMAD.MOV.U32 R23, RZ, RZ, -0x1 ;  /* 0xffffffffff177424 */ /* 0x000fe200078e00ff */
[----:B------:R-:W-:-:S02]  /*e350*/  IADD3 R16, P0, R16, UR38, RZ ;  /* 0x0000002610107c10 */ /* 0x000fc4000ff1e0ff */
[----:B------:R-:W-:Y:S02]  /*e360*/  LEA.HI R4, R4, R5, RZ, 0x1f ;  /* 0x0000000504047211 */ /* 0x000fe400078ff8ff */
[----:B------:R-:W-:Y:S01]  /*e370*/  IADD3.X R17, R17, UR45, RZ, P0, !PT ;  /* 0x0000002d11117c10 */ /* 0x000fe200087fe4ff */
[----:B------:R0:W-:Y:S01]  /*e380*/  @P2 SYNCS.ARRIVE.TRANS64.A1T0 RZ, [R27+URZ+0x88], RZ ;  /* 0x000088ff1bff29a7 */ /* 0x0001e2000810003f */
[----:B------:R-:W-:Y:S02]  /*e390*/  ISETP.GE.U32.AND P0, PT, R16, UR4, PT ;  /* 0x0000000410007c0c */ /* 0x000fe4000bf06070 */
[----:B------:R-:W-:Y:S02]  /*e3a0*/  LOP3.LUT R24, R24, R3, RZ, 0x3c, !PT ;  /* 0x0000000318187212 */ /* 0x000fe400078e3cff */
[----:B------:R-:W-:Y:S02]  /*e3b0*/  ISETP.GE.U32.AND.EX P0, PT, R17, UR5, PT, P0 ;  /* 0x0000000511007c0c */ /* 0x000fe4000bf06100 */
[----:B------:R-:W-:-:S02]  /*e3c0*/  SHF.R.U32.HI R25, RZ, 0x2, R4 ;  /* 0x00000002ff197819 */ /* 0x000fc40000011604 */
[----:B------:R-:W-:Y:S02]  /*e3d0*/  PRMT R26, RZ, 0x7610, R26 ;  /* 0x00007610ff1a7816 */ /* 0x000fe4000000001a */
[----:B------:R-:W-:Y:S01]  /*e3e0*/  @P1 LOP3.LUT R24, R24, 0x1, R25, 0x78, !PT ;  /* 0x0000000118181812 */ /* 0x000fe200078e7819 */
[--C-:B------:R-:W-:Y:S01]  /*e3f0*/  IMAD R25, R25, -0x7, R0.reuse ;  /* 0xfffffff919197824 */ /* 0x100fe200078e0200 */
[----:B------:R-:W-:-:S05]  /*e400*/  PRMT R0, RZ, 0x7610, R0 ;  /* 0x00007610ff007816 */ /* 0x000fca0000000000 */
[----:B0-----:R-:W-:Y:S05]  /*e410*/  @P0 BRA `(.L_x_310) ;  /* 0x0000000400480947 */ /* 0x001fea0003800000 */
[----:B------:R-:W-:Y:S01]  /*e420*/  ULDC.64 UR4, c[0x0][0x828] ;  /* 0x00020a0000047ab9 */ /* 0x000fe20000000a00 */
[----:B------:R-:W0:Y:S01]  /*e430*/  S2R R3, SR_CTAID.X ;  /* 0x0000000000037919 */ /* 0x000e220000002500 */
[----:B------:R-:W-:Y:S01]  /*e440*/  ISETP.NE.U32.AND P0, PT, RZ, UR4, PT ;  /* 0x00000004ff007c0c */ /* 0x000fe2000bf05070 */
[----:B------:R-:W-:Y:S01]  /*e450*/  ULDC UR7, c[0x0][0x830] ;  /* 0x00020c0000077ab9 */ /* 0x000fe20000000800 */
[----:B------:R-:W-:Y:S01]  /*e460*/  IMAD.MOV.U32 R4, RZ, RZ, R16 ;  /* 0x000000ffff047224 */ /* 0x000fe200078e0010 */
[----:B------:R-:W1:Y:S01]  /*e470*/  S2R R0, SR_CTAID.Y ;  /* 0x0000000000007919 */ /* 0x000e620000002600 */
[----:B------:R-:W-:Y:S01]  /*e480*/  ISETP.NE.AND.EX P0, PT, RZ, UR5, PT, P0 ;  /* 0x00000005ff007c0c */ /* 0x000fe2000bf05300 */
[----:B------:R-:W-:-:S12]  /*e490*/  IMAD.MOV.U32 R5, RZ, RZ, R17 ;  /* 0x000000ffff057224 */ /* 0x000fd800078e0011 */
[----:B------:R-:W-:Y:S05]  /*e4a0*/  @!P0 BRA `(.L_x_311) ;  /* 0x0000000000288947 */ /* 0x000fea0003800000 */
[----:B------:R-:W-:Y:S02]  /*e4b0*/  ULDC UR6, c[0x0][0x834] ;  /* 0x00020d0000067ab9 */ /* 0x000fe40000000800 */
[----:B------:R-:W-:-:S05]  /*e4c0*/  IADD3 R9, P0, R16, UR6, RZ ;  /* 0x0000000610097c10 */ /* 0x000fca000ff1e0ff */
[----:B------:R-:W-:-:S04]  /*e4d0*/  IMAD.X R11, RZ, RZ, R17, P0 ;  /* 0x000000ffff0b7224 */ /* 0x000fc800000e0611 */
[----:B------:R-:W-:-:S04]  /*e4e0*/  IMAD.WIDE.U32 R6, R11, UR4, RZ ;  /* 0x000000040b067c25 */ /* 0x000fc8000f8e00ff */
[----:B------:R-:W-:-:S04]  /*e4f0*/  IMAD.WIDE.U32 R6, P0, R9, UR5, R6 ;  /* 0x0000000509067c25 */ /* 0x000fc8000f800006 */
[----:B------:R-:W-:-:S04]  /*e500*/  IMAD.WIDE.U32 R8, R9, UR4, RZ ;  /* 0x0000000409087c25 */ /* 0x000fc8000f8e00ff */
[----:B------:R-:W-:Y:S01]  /*e510*/  IMAD.X R5, RZ, RZ, RZ, P0 ;  /* 0x000000ffff057224 */ /* 0x000fe200000e06ff */
[----:B------:R-:W-:Y:S01]  /*e520*/  IADD3 RZ, P0, R9, R6, RZ ;  /* 0x0000000609ff7210 */ /* 0x000fe20007f1e0ff */
[----:B------:R-:W-:-:S04]  /*e530*/  IMAD.MOV.U32 R4, RZ, RZ, R7 ;  /* 0x000000ffff047224 */ /* 0x000fc800078e0007 */
[----:B------:R-:W-:-:S08]  /*e540*/  IMAD.WIDE.U32.X R4, R11, UR5, R4, P0 ;  /* 0x000000050b047c25 */ /* 0x000fd000080e0404 */
.L_x_311:
[--C-:B------:R-:W-:Y:S01]  /*e550*/  SHF.R.U64 R23, R4, UR7, R5.reuse ;  /* 0x0000000704177c19 */ /* 0x100fe20008001205 */
[----:B------:R-:W-:Y:S01]  /*e560*/  ULDC.64 UR4, c[0x0][0x820] ;  /* 0x0002080000047ab9 */ /* 0x000fe20000000a00 */
[----:B------:R-:W-:Y:S01]  /*e570*/  SHF.R.U32.HI R4, RZ, UR7, R5 ;  /* 0x00000007ff047c19 */ /* 0x000fe20008011605 */
[----:B------:R-:W-:Y:S01]  /*e580*/  ULDC.64 UR8, c[0x0][0x840] ;  /* 0x0002100000087ab9 */ /* 0x000fe20000000a00 */
[----:B------:R-:W-:Y:S01]  /*e590*/  IADD3 R7, P0, RZ, -R23, RZ ;  /* 0x80000017ff077210 */ /* 0x000fe20007f1e0ff */
[----:B------:R-:W2:Y:S01]  /*e5a0*/  LDC R13, c[0x0][0x148] ;  /* 0x00005200ff0d7b82 */ /* 0x000ea20000000800 */
[----:B0-----:R-:W-:Y:S01]  /*e5b0*/  I2FP.F32.U32 R8, R3 ;  /* 0x0000000300087245 */ /* 0x001fe20000201000 */
[----:B------:R-:W-:Y:S02]  /*e5c0*/  ULDC UR6, c[0x0][0x808] ;  /* 0x0002020000067ab9 */ /* 0x000fe40000000800 */
[----:B------:R-:W-:Y:S01]  /*e5d0*/  IMAD.X R4, RZ, RZ, ~R4, P0 ;  /* 0x000000ffff047224 */ /* 0x000fe200000e0e04 */
[----:B------:R-:W-:-:S03]  /*e5e0*/  ISETP.NE.U32.AND P0, PT, RZ, UR8, PT ;  /* 0x00000008ff007c0c */ /* 0x000fc6000bf05070 */
[----:B------:R-:W-:Y:S01]  /*e5f0*/  IMAD R6, R4, UR4, RZ ;  /* 0x0000000404067c24 */ /* 0x000fe2000f8e02ff */
[----:B------:R-:W-:Y:S01]  /*e600*/  ISETP.NE.AND.EX P0, PT, RZ, UR9, PT, P0 ;  /* 0x00000009ff007c0c */ /* 0x000fe2000bf05300 */
[----:B------:R-:W-:Y:S01]  /*e610*/  IMAD.WIDE.U32 R4, R7, UR4, R16 ;  /* 0x0000000407047c25 */ /* 0x000fe2000f8e0010 */
[----:B------:R-:W-:-:S03]  /*e620*/  ULDC UR4, c[0x0][0x150] ;  /* 0x0000540000047ab9 */ /* 0x000fc60000000800 */
[----:B------:R-:W-:Y:S01]  /*e630*/  FMUL R8, R8, UR4 ;  /* 0x0000000408087c20 */ /* 0x000fe20008400000 */
[----:B------:R-:W-:Y:S01]  /*e640*/  IMAD R7, R7, UR5, R6 ;  /* 0x0000000507077c24 */ /* 0x000fe2000f8e0206 */
[----:B------:R-:W-:Y:S01]  /*e650*/  ULDC UR4, c[0x0][0x818] ;  /* 0x0002060000047ab9 */ /* 0x000fe20000000800 */
[----:B------:R-:W0:Y:S01]  /*e660*/  LDC R6, c[0x0][0x144] ;  /* 0x00005100ff067b82 */ /* 0x000e220000000800 */
[----:B------:R-:W-:Y:S01]  /*e670*/  ULDC UR5, c[0x0][0x154] ;  /* 0x0000550000057ab9 */ /* 0x000fe20000000800 */
[----:B------:R-:W-:Y:S01]  /*e680*/  IMAD.IADD R5, R5, 0x1, R7 ;  /* 0x0000000105057824 */ /* 0x000fe200078e0207 */
[----:B------:R-:W3:Y:S04]  /*e690*/  F2I.U32.TRUNC.NTZ R8, R8 ;  /* 0x0000000800087305 */ /* 0x000ee8000020f000 */
[----:B------:R-:W-:-:S02]  /*e6a0*/  SHF.R.U64 R10, R4, UR4, R5 ;  /* 0x00000004040a7c19 */ /* 0x000fc40008001205 */
[----:B-1----:R-:W-:Y:S02]  /*e6b0*/  I2FP.F32.U32 R4, R0 ;  /* 0x0000000000047245 */ /* 0x002fe40000201000 */
[----:B------:R-:W-:Y:S01]  /*e6c0*/  SHF.R.U32.HI R5, RZ, UR4, R5 ;  /* 0x00000004ff057c19 */ /* 0x000fe20008011605 */
[----:B------:R-:W-:Y:S02]  /*e6d0*/  ULDC UR4, c[0x0][0x858] ;  /* 0x0002160000047ab9 */ /* 0x000fe40000000800 */
[----:B------:R-:W-:Y:S01]  /*e6e0*/  FMUL R7, R4, UR5 ;  /* 0x0000000504077c20 */ /* 0x000fe20008400000 */
[--C-:B------:R-:W-:Y:S02]  /*e6f0*/  SHF.R.U64 R12, R10, UR6, R5.reuse ;  /* 0x000000060a0c7c19 */ /* 0x100fe40008001205 */
[----:B------:R-:W-:Y:S01]  /*e700*/  SHF.R.U32.HI R5, RZ, UR6, R5 ;  /* 0x00000006ff057c19 */ /* 0x000fe20008011605 */
[----:B------:R1:W4:Y:S01]  /*e710*/  F2I.U32.TRUNC.NTZ R14, R7 ;  /* 0x00000007000e7305 */ /* 0x000322000020f000 */
[----:B---3--:R-:W-:-:S02]  /*e720*/  IMAD.MOV R8, RZ, RZ, -R8 ;  /* 0x000000ffff087224 */ /* 0x008fc400078e0a08 */
[--C-:B------:R-:W-:Y:S02]  /*e730*/  SHF.R.U64 R11, R12, UR4, R5.reuse ;  /* 0x000000040c0b7c19 */ /* 0x100fe40008001205 */
[----:B------:R-:W-:Y:S01]  /*e740*/  SHF.R.U32.HI R5, RZ, UR4, R5 ;  /* 0x00000004ff057c19 */ /* 0x000fe20008011605 */
[----:B0-----:R-:W-:Y:S01]  /*e750*/  IMAD R3, R6, R8, R3 ;  /* 0x0000000806037224 */ /* 0x001fe200078e0203 */
[----:B------:R-:W-:Y:S01]  /*e760*/  MOV R4, R11 ;  /* 0x0000000b00047202 */ /* 0x000fe20000000f00 */
[----:B-12-4-:R-:W-:Y:S06]  /*e770*/  @!P0 BRA `(.L_x_312) ;  /* 0x0000000000288947 */ /* 0x016fec0003800000 */
        /* <DEDUP_REMOVED lines=10> */
.L_x_312:
[----:B------:R-:W-:Y:S01]  /*e820*/  ISETP.NE.AND P0, PT, R2, 0x1, PT ;  /* 0x000000010200780c */ /* 0x000fe20003f05270 */
[----:B------:R-:W-:Y:S01]  /*e830*/  ULDC UR4, c[0x0][0x848] ;  /* 0x0002120000047ab9 */ /* 0x000fe20000000800 */
[----:B------:R-:W-:Y:S01]  /*e840*/  IMAD.MOV R14, RZ, RZ, -R14 ;  /* 0x000000ffff0e7224 */ /* 0x000fe200078e0a0e */
[----:B------:R-:W-:Y:S01]  /*e850*/  SHF.R.U64 R5, R4, UR4, R5 ;  /* 0x0000000404057c19 */ /* 0x000fe20008001205 */
[----:B------:R-:W-:Y:S01]  /*e860*/  ULDC UR4, c[0x0][0x838] ;  /* 0x00020e0000047ab9 */ /* 0x000fe20000000800 */
[----:B------:R-:W-:Y:S01]  /*e870*/  LOP3.LUT R12, R12, UR43, RZ, 0xc0, !PT ;  /* 0x0000002b0c0c7c12 */ /* 0x000fe2000f8ec0ff */
[----:B------:R-:W-:Y:S01]  /*e880*/  ULDC UR5, c[0x0][0x810] ;  /* 0x0002040000057ab9 */ /* 0x000fe20000000800 */
[----:B------:R-:W-:-:S03]  /*e890*/  LOP3.LUT R4, R10, UR41, RZ, 0xc0, !PT ;  /* 0x000000290a047c12 */ /* 0x000fc6000f8ec0ff */
[----:B------:R-:W-:-:S03]  /*e8a0*/  IMAD R12, R5, UR42, R12 ;  /* 0x0000002a050c7c24 */ /* 0x000fc6000f8e020c */
[----:B------:R-:W-:Y:S02]  /*e8b0*/  @P0 IMAD R3, R13, R14, R0 ;  /* 0x0000000e0d030224 */ /* 0x000fe400078e0200 */
[----:B------:R-:W-:Y:S02]  /*e8c0*/  IMAD.MOV R0, RZ, RZ, -R5 ;  /* 0x000000ffff007224 */ /* 0x000fe400078e0a05 */
[----:B------:R-:W-:Y:S02]  /*e8d0*/  IMAD R3, R12, UR5, R3 ;  /* 0x000000050c037c24 */ /* 0x000fe4000f8e0203 */
[----:B------:R-:W-:Y:S01]  /*e8e0*/  IMAD R11, R0, UR4, R11 ;  /* 0x00000004000b7c24 */ /* 0x000fe2000f8e020b */
[----:B------:R-:W-:Y:S01]  /*e8f0*/  ULDC UR4, c[0x0][0x800] ;  /* 0x0002000000047ab9 */ /* 0x000fe20000000800 */
[----:B------:R-:W-:Y:S02]  /*e900*/  IMAD.MOV.U32 R0, RZ, RZ, 0x1 ;  /* 0x00000001ff007424 */ /* 0x000fe400078e00ff */
[----:B------:R-:W-:-:S05]  /*e910*/  IMAD R4, R11, UR4, R4 ;  /* 0x000000040b047c24 */ /* 0x000fca000f8e0204 */
[----:B------:R-:W-:Y:S02]  /*e920*/  SEL R22, R4, R3, !P0 ;  /* 0x0000000304167207 */ /* 0x000fe40004000000 */
[----:B------:R-:W-:-:S07]  /*e930*/  SEL R19, R3, R4, !P0 ;  /* 0x0000000403137207 */ /* 0x000fce0004000000 */
.L_x_310:
[----:B------:R-:W-:Y:S05]  /*e940*/  BSYNC B0 ;  /* 0x0000000000007941 */ /* 0x000fea0003800000 */
.L_x_309:
[----:B------:R-:W-:-:S13]  /*e950*/  LOP3.LUT P0, RZ, R0, 0xff, RZ, 0xc0, !PT ;  /* 0x000000ff00ff7812 */ /* 0x000fda000780c0ff */
[----:B------:R-:W-:Y:S05]  /*e960*/  @P0 BRA `(.L_x_313) ;  /* 0xfffffff0008c0947 */ /* 0x000fea000383ffff */
[----:B------:R-:W-:Y:S05]  /*e970*/  BSYNC B6 ;  /* 0x0000000000067941 */ /* 0x000fea0003800000 */
.L_x_296:
[----:B------:R-:W-:-:S03]  /*e980*/  UMOV UR4, 0xffffffff ;  /* 0xffffffff00047882 */ /* 0x000fc60000000000 */
[----:B------:R-:W-:Y:S05]  /*e990*/  BRA.DIV UR4, `(.L_x_314) ;  /* 0x0000000604b87947 */ /* 0x000fea000b800000 */
[----:B------:R-:W-:-:S13]  /*e9a0*/  ELECT P6, URZ, PT ;  /* 0x00000000003f782f */ /* 0x000fda00038c0000 */
.L_x_333:
[----:B------:R-:W-:Y:S04]  /*e9b0*/  BSSY B0, `(.L_x_315) ;  /* 0x0000047000007945 */ /* 0x000fe80003800000 */
[----:B------:R-:W-:Y:S05]  /*e9c0*/  @!P6 BRA `(.L_x_316) ;  /* 0x000000040014e947 */ /* 0x000fea0003800000 */
[----:B------:R-:W-:-:S04]  /*e9d0*/  ULOP3.LUT UR4, UR40, 0x2, URZ, 0xfc, !UPT ;  /* 0x0000000228047892 */ /* 0x000fc8000f8efc3f */
[----:B------:R-:W-:-:S06]  /*e9e0*/  UISETP.NE.AND UP0, UPT, UR4, 0x3, UPT ;  /* 0x000000030400788c */ /* 0x000fcc000bf05270 */
[----:B------:R-:W-:-:S13]  /*e9f0*/  PLOP3.LUT P0, PT, PT, PT, UP0, 0x80, 0x0 ;  /* 0x000000000000781c */ /* 0x000fda0003f0f008 */
[----:B------:R-:W-:Y:S05]  /*ea00*/  @!P0 BRA `(.L_x_317) ;  /* 0x0000000000048947 */ /* 0x000fea0003800000 */
[----:B------:R-:W-:Y:S01]  /*ea10*/  BPT.TRAP 0x1 ;  /* 0x000000040000795c */ /* 0x000fe20000300000 */
.L_x_317:
[----:B------:R-:W0:Y:S01]  /*ea20*/  S2R R3, SR_CgaCtaId ;  /* 0x0000000000037919 */ /* 0x000e220000008800 */
[----:B------:R-:W-:Y:S02]  /*ea30*/  MOV R0, 0x400 ;  /* 0x0000040000007802 */ /* 0x000fe40000000f00 */
[----:B------:R-:W-:Y:S02]  /*ea40*/  SHF.L.U32 R2, R24, 0x1f, RZ ;  /* 0x0000001f18027819 */ /* 0x000fe400000006ff */
[----:B0-----:R-:W-:-:S05]  /*ea50*/  LEA R0, R3, R0, 0x18 ;  /* 0x0000000003007211 */ /* 0x001fca00078ec0ff */
[----:B------:R-:W-:-:S04]  /*ea60*/  VIADD R0, R0, 0x38 ;  /* 0x0000003800007836 */ /* 0x000fc80000000000 */
[C---:B------:R-:W-:Y:S02]  /*ea70*/  IMAD R5, R25.reuse, 0x8, R0 ;  /* 0x0000000819057824 */ /* 0x040fe400078e0200 */
[----:B------:R-:W-:Y:S02]  /*ea80*/  VIADD R25, R25, 0x1 ;  /* 0x0000000119197836 */ /* 0x000fe40000000000 */
[----:B------:R-:W0:Y:S03]  /*ea90*/  SYNCS.PHASECHK.TRANS64.TRYWAIT P0, [R5+URZ], R2 ;  /* 0x00000002050075a7 */ /* 0x000e26000800017f */
[----:B------:R-:W-:-:S04]  /*eaa0*/  ISETP.NE.AND P1, PT, R25, 0x7, PT ;  /* 0x000000071900780c */ /* 0x000fc80003f25270 */
[----:B------:R-:W-:Y:S02]  /*eab0*/  SEL R3, RZ, 0x1, P1 ;  /* 0x00000001ff037807 */ /* 0x000fe40000800000 */
[----:B------:R-:W-:Y:S02]  /*eac0*/  SEL R25, R25, RZ, P1 ;  /* 0x000000ff19197207 */ /* 0x000fe40000800000 */
[----:B------:R-:W-:-:S03]  /*ead0*/  LOP3.LUT R24, R24, R3, RZ, 0x3c, !PT ;  /* 0x0000000318187212 */ /* 0x000fc600078e3cff */
[----:B------:R-:W-:Y:S01]  /*eae0*/  IMAD R7, R25, 0x8, R0 ;  /* 0x0000000819077824 */ /* 0x000fe200078e0200 */
[----:B------:R-:W-:Y:S01]  /*eaf0*/  SHF.L.U32 R4, R24, 0x1f, RZ ;  /* 0x0000001f18047819 */ /* 0x000fe200000006ff */
[----:B0-----:R-:W-:Y:S06]  /*eb00*/  @!P0 BRA `(.L_x_318) ;  /* 0x00000004007c8947 */ /* 0x001fec0003800000 */
.L_x_334:
[----:B------:R-:W1:Y:S01]  /*eb10*/  SYNCS.PHASECHK.TRANS64.TRYWAIT P0, [R7+URZ], R4 ;  /* 0x00000004070075a7 */ /* 0x000e62000800017f */
[----:B0-----:R-:W-:-:S05]  /*eb20*/  VIADD R2, R25, 0x1 ;  /* 0x0000000119027836 */ /* 0x001fca0000000000 */
[----:B------:R-:W-:-:S04]  /*eb30*/  ISETP.NE.AND P1, PT, R2, 0x7, PT ;  /* 0x000000070200780c */ /* 0x000fc80003f25270 */
[----:B------:R-:W-:Y:S02]  /*eb40*/  SEL R3, RZ, 0x1, P1 ;  /* 0x00000001ff037807 */ /* 0x000fe40000800000 */
[----:B------:R-:W-:Y:S02]  /*eb50*/  SEL R9, R2, RZ, P1 ;  /* 0x000000ff02097207 */ /* 0x000fe40000800000 */
[----:B------:R-:W-:-:S03]  /*eb60*/  LOP3.LUT R24, R24, R3, RZ, 0x3c, !PT ;  /* 0x0000000318187212 */ /* 0x000fc600078e3cff */
[----:B------:R-:W-:Y:S01]  /*eb70*/  IMAD R6, R9, 0x8, R0 ;  /* 0x0000000809067824 */ /* 0x000fe200078e0200 */
[----:B------:R-:W-:Y:S01]  /*eb80*/  SHF.L.U32 R5, R24, 0x1f, RZ ;  /* 0x0000001f18057819 */ /* 0x000fe200000006ff */
[----:B-1----:R-:W-:Y:S06]  /*eb90*/  @!P0 BRA `(.L_x_319) ;  /* 0x00000004006c8947 */ /* 0x002fec0003800000 */
.L_x_335:
[----:B------:R-:W1:Y:S01]  /*eba0*/  SYNCS.PHASECHK.TRANS64.TRYWAIT P0, [R6+URZ], R5 ;  /* 0x00000005060075a7 */ /* 0x000e62000800017f */
[----:B------:R-:W-:-:S05]  /*ebb0*/  VIADD R2, R9, 0x1 ;  /* 0x0000000109027836 */ /* 0x000fca0000000000 */
[----:B------:R-:W-:-:S04]  /*ebc0*/  ISETP.NE.AND P1, PT, R2, 0x7, PT ;  /* 0x000000070200780c */ /* 0x000fc80003f25270 */
[----:B------:R-:W-:Y:S02]  /*ebd0*/  SEL R3, RZ, 0x1, P1 ;  /* 0x00000001ff037807 */ /* 0x000fe40000800000 */
[----:B0-----:R-:W-:Y:S02]  /*ebe0*/  SEL R7, R2, RZ, P1 ;  /* 0x000000ff02077207 */ /* 0x001fe40000800000 */
[----:B------:R-:W-:Y:S02]  /*ebf0*/  LOP3.LUT R24, R24, R3, RZ, 0x3c, !PT ;  /* 0x0000000318187212 */ /* 0x000fe400078e3cff */
[----:B------:R-:W-:Y:S02]  /*ec00*/  LEA R9, R7, R0, 0x3 ;  /* 0x0000000007097211 */ /* 0x000fe400078e18ff */
[----:B------:R-:W-:Y:S01]  /*ec10*/  SHF.L.U32 R4, R24, 0x1f, RZ ;  /* 0x0000001f18047819 */ /* 0x000fe200000006ff */
[----:B-1----:R-:W-:Y:S06]  /*ec20*/  @!P0 BRA `(.L_x_320) ;  /* 0x00000004005c8947 */ /* 0x002fec0003800000 */
.L_x_336:
[----:B------:R-:W1:Y:S01]  /*ec30*/  SYNCS.PHASECHK.TRANS64.TRYWAIT P0, [R9+URZ], R4 ;  /* 0x00000004090075a7 */ /* 0x000e62000800017f */
[----:B------:R-:W-:-:S05]  /*ec40*/  VIADD R2, R7, 0x1 ;  /* 0x0000000107027836 */ /* 0x000fca0000000000 */
[----:B------:R-:W-:-:S04]  /*ec50*/  ISETP.NE.AND P1, PT, R2, 0x7, PT ;  /* 0x000000070200780c */ /* 0x000fc80003f25270 */
[----:B------:R-:W-:Y:S02]  /*ec60*/  SEL R3, RZ, 0x1, P1 ;  /* 0x00000001ff037807 */ /* 0x000fe40000800000 */
[----:B------:R-:W-:Y:S02]  /*ec70*/  SEL R7, R2, RZ, P1 ;  /* 0x000000ff02077207 */ /* 0x000fe40000800000 */
[----:B------:R-:W-:-:S03]  /*ec80*/  LOP3.LUT R24, R24, R3, RZ, 0x3c, !PT ;  /* 0x0000000318187212 */ /* 0x000fc600078e3cff */
[----:B------:R-:W-:Y:S01]  /*ec90*/  IMAD R8, R7, 0x8, R0 ;  /* 0x0000000807087824 */ /* 0x000fe200078e0200 */
[----:B0-----:R-:W-:Y:S01]  /*eca0*/  SHF.L.U32 R5, R24, 0x1f, RZ ;  /* 0x0000001f18057819 */ /* 0x001fe200000006ff */
[----:B-1----:R-:W-:Y:S06]  /*ecb0*/  @!P0 BRA `(.L_x_321) ;  /* 0x00000004004c8947 */ /* 0x002fec0003800000 */
.L_x_337:
[----:B------:R-:W1:Y:S01]  /*ecc0*/  SYNCS.PHASECHK.TRANS64.TRYWAIT P0, [R8+URZ], R5 ;  /* 0x00000005080075a7 */ /* 0x000e62000800017f */
[----:B------:R-:W-:-:S05]  /*ecd0*/  VIADD R2, R7, 0x1 ;  /* 0x0000000107027836 */ /* 0x000fca0000000000 */
[----:B------:R-:W-:-:S04]  /*ece0*/  ISETP.NE.AND P1, PT, R2, 0x7, PT ;  /* 0x000000070200780c */ /* 0x000fc80003f25270 */
[----:B------:R-:W-:Y:S02]  /*ecf0*/  SEL R3, RZ, 0x1, P1 ;  /* 0x00000001ff037807 */ /* 0x000fe40000800000 */
[----:B------:R-:W-:Y:S02]  /*ed00*/  SEL R7, R2, RZ, P1 ;  /* 0x000000ff02077207 */ /* 0x000fe40000800000 */
[----:B0-----:R-:W-:-:S03]  /*ed10*/  LOP3.LUT R9, R24, R3, RZ, 0x3c, !PT ;  /* 0x0000000318097212 */ /* 0x001fc600078e3cff */
[----:B------:R-:W-:Y:S01]  /*ed20*/  IMAD R11, R7, 0x8, R0 ;  /* 0x00000008070b7824 */ /* 0x000fe200078e0200 */
[----:B------:R-:W-:Y:S01]  /*ed30*/  SHF.L.U32 R6, R9, 0x1f, RZ ;  /* 0x0000001f09067819 */ /* 0x000fe200000006ff */
[----:B-1----:R-:W-:Y:S06]  /*ed40*/  @!P0 BRA `(.L_x_322) ;  /* 0x00000004003c8947 */ /* 0x002fec0003800000 */
.L_x_338:
[----:B------:R-:W1:Y:S01]  /*ed50*/  SYNCS.PHASECHK.TRANS64.TRYWAIT P0, [R11+URZ], R6 ;  /* 0x000000060b0075a7 */ /* 0x000e62000800017f */
[----:B------:R-:W-:-:S05]  /*ed60*/  VIADD R2, R7, 0x1 ;  /* 0x0000000107027836 */ /* 0x000fca0000000000 */
[----:B------:R-:W-:-:S04]  /*ed70*/  ISETP.NE.AND P1, PT, R2, 0x7, PT ;  /* 0x000000070200780c */ /* 0x000fc80003f25270 */
[----:B------:R-:W-:Y:S02]  /*ed80*/  SEL R4, RZ, 0x1, P1 ;  /* 0x00000001ff047807 */ /* 0x000fe40000800000 */
[----:B------:R-:W-:Y:S02]  /*ed90*/  SEL R3, R2, RZ, P1 ;  /* 0x000000ff02037207 */ /* 0x000fe40000800000 */
[----:B------:R-:W-:Y:S01]  /*eda0*/  LOP3.LUT R4, R9, R4, RZ, 0x3c, !PT ;  /* 0x0000000409047212 */ /* 0x000fe200078e3cff */
[----:B-1----:R-:W-:Y:S06]  /*edb0*/  @!P0 BRA `(.L_x_323) ;  /* 0x0000000400348947 */ /* 0x002fec0003800000 */
.L_x_339:
[----:B------:R-:W-:Y:S01]  /*edc0*/  IMAD R3, R3, 0x8, R0 ;  /* 0x0000000803037824 */ /* 0x000fe200078e0200 */
[----:B------:R-:W-:-:S07]  /*edd0*/  SHF.L.U32 R0, R4, 0x1f, RZ ;  /* 0x0000001f04007819 */ /* 0x000fce00000006ff */
.L_x_324:
[----:B--2---:R2:W3:Y:S02]  /*ede0*/  SYNCS.PHASECHK.TRANS64.TRYWAIT P0, [R3+URZ], R0 ;  /* 0x00000000030075a7 */ /* 0x0044e4000800017f */
[----:B---3--:R-:W-:Y:S05]  /*edf0*/  @!P0 NANOSLEEP.SYNCS 0x989680 ;  /* 0x009896800000895d */ /* 0x008fea0003900000 */
[----:B------:R-:W3:Y:S02]  /*ee00*/  @!P0 SYNCS.PHASECHK.TRANS64 P0, [R3+URZ], R0 ;  /* 0x00000000030085a7 */ /* 0x000ee4000800007f */
[----:B---3--:R-:W-:Y:S05]  /*ee10*/  @!P0 BRA `(.L_x_324) ;  /* 0xfffffffc00f08947 */ /* 0x008fea000383ffff */
.L_x_316:
[----:B------:R-:W-:Y:S05]  /*ee20*/  BSYNC B0 ;  /* 0x0000000000007941 */ /* 0x000fea0003800000 */
.L_x_315:
[----:B------:R-:W-:Y:S05]  /*ee30*/  EXIT ;  /* 0x000000000000794d */ /* 0x000fea0003800000 */
.L_x_14:
[----:B------:R-:W-:Y:S02]  /*ee40*/  IMAD.MOV.U32 R12, RZ, RZ, RZ ;  /* 0x000000ffff0c7224 */ /* 0x000fe400078e00ff */
[----:B------:R-:W-:Y:S02]  /*ee50*/  IMAD.MOV.U32 R11, RZ, RZ, 0x1f ;  /* 0x0000001fff0b7424 */ /* 0x000fe400078e00ff */
[----:B------:R-:W-:-:S07]  /*ee60*/  IMAD.MOV.U32 R15, RZ, RZ, -0x1 ;  /* 0xffffffffff0f7424 */ /* 0x000fce00078e00ff */
[----:B01---5:R-:W-:Y:S05]  /*ee70*/  WARPSYNC.COLLECTIVE R15, `(.L_x_325) ;  /* 0x000000000f087348 */ /* 0x023fea0003c00000 */
[----:B------:R2:W3:Y:S02]  /*ee80*/  SHFL.IDX P6, R14, R13, R12, R11 ;  /* 0x0000000c0d0e7389 */ /* 0x0004e400000c000b */
[----:B0123-5:R-:W-:Y:S01]  /*ee90*/  ENDCOLLECTIVE ;  /* 0x000000000000791b */ /* 0x02ffe20003800000 */
.L_x_325:
[----:B------:R-:W-:Y:S05]  /*eea0*/  BRA `(.L_x_326) ;  /* 0xffffff2000c07947 */ /* 0x000fea000383ffff */
.L_x_18:
[----:B---3--:R3:W4:Y:S02]  /*eeb0*/  SYNCS.PHASECHK.TRANS64.TRYWAIT P1, [R3+URZ], R0 ;  /* 0x00000000030075a7 */ /* 0x008724000802017f */
[----:B----4-:R-:W-:Y:S05]  /*eec0*/  @!P1 NANOSLEEP.SYNCS 0x989680 ;  /* 0x009896800000995d */ /* 0x010fea0003900000 */
[----:B------:R-:W4:Y:S02]  /*eed0*/  @!P1 SYNCS.PHASECHK.TRANS64 P1, [R3+URZ], R0 ;  /* 0x00000000030095a7 */ /* 0x000f24000802007f */
[----:B----4-:R-:W-:Y:S05]  /*eee0*/  @!P1 BRA `(.L_x_18) ;  /* 0xfffffffc00f09947 */ /* 0x010fea000383ffff */
[----:B------:R-:W-:Y:S05]  /*eef0*/  BRA `(.L_x_17) ;  /* 0xffffff2000dc7947 */ /* 0x000fea000383ffff */
.L_x_23:
[----:B0-----:R0:W1:Y:S02]  /*ef00*/  SYNCS.PHASECHK.TRANS64.TRYWAIT P1, [R6+URZ], R9 ;  /* 0x00000009060075a7 */ /* 0x001064000802017f */
[----:B-1----:R-:W-:Y:S05]  /*ef10*/  @!P1 NANOSLEEP.SYNCS 0x989680 ;  /* 0x009896800000995d */ /* 0x002fea0003900000 */
[----:B------:R-:W1:Y:S02]  /*ef20*/  @!P1 SYNCS.PHASECHK.TRANS64 P1, [R6+URZ], R9 ;  /* 0x00000009060095a7 */ /* 0x000e64000802007f */
[----:B-1----:R-:W-:Y:S05]  /*ef30*/  @!P1 BRA `(.L_x_23) ;  /* 0xfffffffc00f09947 */ /* 0x002fea000383ffff */
[----:B------:R-:W-:Y:S05]  /*ef40*/  BRA `(.L_x_22) ;  /* 0xffffff3000f07947 */ /* 0x000fea000383ffff */
.L_x_31:
[----:B0-----:R-:W-:-:S04]  /*ef50*/  IMAD.U32 R7, RZ, RZ, UR11 ;  /* 0x0000000bff077e24 */ /* 0x001fc8000f8e00ff */
[----:B------:R0:W1:Y:S03]  /*ef60*/  SYNCS.PHASECHK.TRANS64.TRYWAIT P1, [R7+URZ], R6 ;  /* 0x00000006070075a7 */ /* 0x000066000802017f */
[----:B-1----:R-:W-:Y:S05]  /*ef70*/  @!P1 NANOSLEEP.SYNCS 0x989680 ;  /* 0x009896800000995d */ /* 0x002fea0003900000 */
[----:B------:R-:W1:Y:S02]  /*ef80*/  @!P1 SYNCS.PHASECHK.TRANS64 P1, [R7+URZ], R6 ;  /* 0x00000006070095a7 */ /* 0x000e64000802007f */
[----:B-1----:R-:W-:Y:S05]  /*ef90*/  @!P1 BRA `(.L_x_31) ;  /* 0xfffffffc00ec9947 */ /* 0x002fea000383ffff */
[----:B------:R-:W-:Y:S05]  /*efa0*/  BRA `(.L_x_30) ;  /* 0xffffff44000c7947 */ /* 0x000fea000383ffff */
.L_x_301:
[----:B0-----:R0:W2:Y:S02]  /*efb0*/  SYNCS.PHASECHK.TRANS64.TRYWAIT P0, [R6+URZ+0x38], R3 ;  /* 0x00003803060075a7 */ /* 0x0010a4000800017f */
[----:B--2---:R-:W-:Y:S05]  /*efc0*/  @!P0 NANOSLEEP.SYNCS 0x989680 ;  /* 0x009896800000895d */ /* 0x004fea0003900000 */
[----:B------:R-:W2:Y:S02]  /*efd0*/  @!P0 SYNCS.PHASECHK.TRANS64 P0, [R6+URZ+0x38], R3 ;  /* 0x00003803060085a7 */ /* 0x000ea4000800007f */
[----:B--2---:R-:W-:Y:S05]  /*efe0*/  @!P0 BRA `(.L_x_301) ;  /* 0xfffffffc00f08947 */ /* 0x004fea000383ffff */
[----:B------:R-:W-:Y:S05]  /*eff0*/  BRA `(.L_x_327) ;  /* 0xffffffec00d07947 */ /* 0x000fea000383ffff */
.L_x_305:
[----:B------:R-:W-:Y:S01]  /*f000*/  BSSY B1, `(.L_x_328) ;  /* 0x0000006000017945 */ /* 0x000fe20003800000 */
[----:B------:R-:W-:-:S07]  /*f010*/  IMAD.MOV.U32 R15, RZ, RZ, -0x1 ;  /* 0xffffffffff0f7424 */ /* 0x000fce00078e00ff */
[----:B0-----:R-:W-:Y:S05]  /*f020*/  WARPSYNC.COLLECTIVE R15, `(.L_x_329) ;  /* 0x000000000f0c7348 */ /* 0x001fea0003c00000 */
[----:B------:R-:W-:Y:S02]  /*f030*/  ELECT P6, UR62, PT ;  /* 0x00000000003e782f */ /* 0x000fe400038c0000 */
[----:B------:R-:W-:Y:S01]  /*f040*/  MOV R14, UR62 ;  /* 0x0000003e000e7c02 */ /* 0x000fe20008000f00 */
[----:B0-----:R-:W-:Y:S10]  /*f050*/  ENDCOLLECTIVE ;  /* 0x000000000000791b */ /* 0x001ff40003800000 */
.L_x_329:
[----:B------:R-:W-:Y:S05]  /*f060*/  BSYNC B1 ;  /* 0x0000000000017941 */ /* 0x000fea0003800000 */
.L_x_328:
[----:B------:R-:W-:Y:S05]  /*f070*/  BRA `(.L_x_330) ;  /* 0xffffffec00f07947 */ /* 0x000fea000383ffff */
.L_x_314:
[----:B------:R-:W-:Y:S01]  /*f080*/  BSSY B0, `(.L_x_331) ;  /* 0x0000006000007945 */ /* 0x000fe20003800000 */
[----:B------:R-:W-:-:S07]  /*f090*/  IMAD.MOV.U32 R15, RZ, RZ, -0x1 ;  /* 0xffffffffff0f7424 */ /* 0x000fce00078e00ff */
[----:B------:R-:W-:Y:S05]  /*f0a0*/  WARPSYNC.COLLECTIVE R15, `(.L_x_332) ;  /* 0x000000000f0c7348 */ /* 0x000fea0003c00000 */
[----:B------:R-:W-:Y:S02]  /*f0b0*/  ELECT P6, UR62, PT ;  /* 0x00000000003e782f */ /* 0x000fe400038c0000 */
[----:B------:R-:W-:Y:S01]  /*f0c0*/  MOV R14, UR62 ;  /* 0x0000003e000e7c02 */ /* 0x000fe20008000f00 */
[----:B------:R-:W-:Y:S10]  /*f0d0*/  ENDCOLLECTIVE ;  /* 0x000000000000791b */ /* 0x000ff40003800000 */
.L_x_332:
[----:B------:R-:W-:Y:S05]  /*f0e0*/  BSYNC B0 ;  /* 0x0000000000007941 */ /* 0x000fea0003800000 */
.L_x_331:
[----:B------:R-:W-:Y:S05]  /*f0f0*/  BRA `(.L_x_333) ;  /* 0xfffffff8002c7947 */ /* 0x000fea000383ffff */
.L_x_318:
[----:B0-----:R0:W1:Y:S02]  /*f100*/  SYNCS.PHASECHK.TRANS64.TRYWAIT P0, [R5+URZ], R2 ;  /* 0x00000002050075a7 */ /* 0x001064000800017f */
[----:B-1----:R-:W-:Y:S05]  /*f110*/  @!P0 NANOSLEEP.SYNCS 0x989680 ;  /* 0x009896800000895d */ /* 0x002fea0003900000 */
[----:B------:R-:W1:Y:S02]  /*f120*/  @!P0 SYNCS.PHASECHK.TRANS64 P0, [R5+URZ], R2 ;  /* 0x00000002050085a7 */ /* 0x000e64000800007f */
[----:B-1----:R-:W-:Y:S05]  /*f130*/  @!P0 BRA `(.L_x_318) ;  /* 0xfffffffc00f08947 */ /* 0x002fea000383ffff */
[----:B------:R-:W-:Y:S05]  /*f140*/  BRA `(.L_x_334) ;  /* 0xfffffff800707947 */ /* 0x000fea000383ffff */
.L_x_319:
[----:B0-----:R0:W1:Y:S02]  /*f150*/  SYNCS.PHASECHK.TRANS64.TRYWAIT P0, [R7+URZ], R4 ;  /* 0x00000004070075a7 */ /* 0x001064000800017f */
[----:B-1----:R-:W-:Y:S05]  /*f160*/  @!P0 NANOSLEEP.SYNCS 0x989680 ;  /* 0x009896800000895d */ /* 0x002fea0003900000 */
[----:B------:R-:W1:Y:S02]  /*f170*/  @!P0 SYNCS.PHASECHK.TRANS64 P0, [R7+URZ], R4 ;  /* 0x00000004070085a7 */ /* 0x000e64000800007f */
[----:B-1----:R-:W-:Y:S05]  /*f180*/  @!P0 BRA `(.L_x_319) ;  /* 0xfffffffc00f08947 */ /* 0x002fea000383ffff */
[----:B------:R-:W-:Y:S05]  /*f190*/  BRA `(.L_x_335) ;  /* 0xfffffff800807947 */ /* 0x000fea000383ffff */
.L_x_320:
[----:B0-----:R0:W1:Y:S02]  /*f1a0*/  SYNCS.PHASECHK.TRANS64.TRYWAIT P0, [R6+URZ], R5 ;  /* 0x00000005060075a7 */ /* 0x001064000800017f */
[----:B-1----:R-:W-:Y:S05]  /*f1b0*/  @!P0 NANOSLEEP.SYNCS 0x989680 ;  /* 0x009896800000895d */ /* 0x002fea0003900000 */
[----:B------:R-:W1:Y:S02]  /*f1c0*/  @!P0 SYNCS.PHASECHK.TRANS64 P0, [R6+URZ], R5 ;  /* 0x00000005060085a7 */ /* 0x000e64000800007f */
[----:B-1----:R-:W-:Y:S05]  /*f1d0*/  @!P0 BRA `(.L_x_320) ;  /* 0xfffffffc00f08947 */ /* 0x002fea000383ffff */
[----:B------:R-:W-:Y:S05]  /*f1e0*/  BRA `(.L_x_336) ;  /* 0xfffffff800907947 */ /* 0x000fea000383ffff */
.L_x_321:
[----:B0-----:R0:W1:Y:S02]  /*f1f0*/  SYNCS.PHASECHK.TRANS64.TRYWAIT P0, [R9+URZ], R4 ;  /* 0x00000004090075a7 */ /* 0x001064000800017f */
[----:B-1----:R-:W-:Y:S05]  /*f200*/  @!P0 NANOSLEEP.SYNCS 0x989680 ;  /* 0x009896800000895d */ /* 0x002fea0003900000 */
[----:B------:R-:W1:Y:S02]  /*f210*/  @!P0 SYNCS.PHASECHK.TRANS64 P0, [R9+URZ], R4 ;  /* 0x00000004090085a7 */ /* 0x000e64000800007f */
[----:B-1----:R-:W-:Y:S05]  /*f220*/  @!P0 BRA `(.L_x_321) ;  /* 0xfffffffc00f08947 */ /* 0x002fea000383ffff */
[----:B------:R-:W-:Y:S05]  /*f230*/  BRA `(.L_x_337) ;  /* 0xfffffff800a07947 */ /* 0x000fea000383ffff */
.L_x_322:
[----:B0-----:R0:W1:Y:S02]  /*f240*/  SYNCS.PHASECHK.TRANS64.TRYWAIT P0, [R8+URZ], R5 ;  /* 0x00000005080075a7 */ /* 0x001064000800017f */
[----:B-1----:R-:W-:Y:S05]  /*f250*/  @!P0 NANOSLEEP.SYNCS 0x989680 ;  /* 0x009896800000895d */ /* 0x002fea0003900000 */
[----:B------:R-:W1:Y:S02]  /*f260*/  @!P0 SYNCS.PHASECHK.TRANS64 P0, [R8+URZ], R5 ;  /* 0x00000005080085a7 */ /* 0x000e64000800007f */
[----:B-1----:R-:W-:Y:S05]  /*f270*/  @!P0 BRA `(.L_x_322) ;  /* 0xfffffffc00f08947 */ /* 0x002fea000383ffff */
[----:B------:R-:W-:Y:S05]  /*f280*/  BRA `(.L_x_338) ;  /* 0xfffffff800b07947 */ /* 0x000fea000383ffff */
.L_x_323:
[----:B-1----:R1:W2:Y:S02]  /*f290*/  SYNCS.PHASECHK.TRANS64.TRYWAIT P0, [R11+URZ], R6 ;  /* 0x000000060b0075a7 */ /* 0x0022a4000800017f */
[----:B--2---:R-:W-:Y:S05]  /*f2a0*/  @!P0 NANOSLEEP.SYNCS 0x989680 ;  /* 0x009896800000895d */ /* 0x004fea0003900000 */
[----:B------:R-:W2:Y:S02]  /*f2b0*/  @!P0 SYNCS.PHASECHK.TRANS64 P0, [R11+URZ], R6 ;  /* 0x000000060b0085a7 */ /* 0x000ea4000800007f */
[----:B--2---:R-:W-:Y:S05]  /*f2c0*/  @!P0 BRA `(.L_x_323) ;  /* 0xfffffffc00f08947 */ /* 0x004fea000383ffff */
[----:B------:R-:W-:Y:S05]  /*f2d0*/  BRA `(.L_x_339) ;  /* 0xfffffff800b87947 */ /* 0x000fea000383ffff */
.L_x_340:
[----:B------:R-:W-:-:S00]  /*f2e0*/  BRA `(.L_x_340) ;  /* 0xfffffffc00fc7947 */ /* 0x000fc0000383ffff */
[----:B------:R-:W-:-:S00]  /*f2f0*/  NOP ;  /* 0x0000000000007918 */ /* 0x000fc00000000000 */
        /* <DEDUP_REMOVED lines=8> */
.L_x_341:


//--------------------- .nv.global.init           --------------------------
	.section	.nv.global.init,"aw",@progbits
.nv.global.init:
	.type		$str$24,@object
	.size		$str$24,($str$25 - $str$24)
$str$24:
        /*0000*/ 	.byte	0x28, 0x61, 0x64, 0x64, 0x72, 0x65, 0x73, 0x73, 0x20, 0x26, 0x20, 0x6d, 0x61, 0x73, 0x6b, 0x29
        /*0010*/ 	.byte	0x20, 0x3d, 0x3d, 0x20, 0x30, 0x00
	.type		$str$25,@object
	.size		$str$25,(__unnamed_2 - $str$25)
$str$25:
        /*0016*/ 	.byte	0x2f, 0x74, 0x6d, 0x70, 0x2f, 0x63, 0x75, 0x74, 0x6c, 0x61, 0x73, 0x73, 0x5f, 0x73, 0x77, 0x65
        /*0026*/ 	.byte	0x65, 0x70, 0x5f, 0x73, 0x72, 0x63, 0x2f, 0x69, 0x6e, 0x63, 0x6c, 0x75, 0x64, 0x65, 0x2f, 0x63
        /*0036*/ 	.byte	0x75, 0x74, 0x65, 0x2f, 0x70, 0x6f, 0x69, 0x6e, 0x74, 0x65, 0x72, 0x5f, 0x66, 0x6c, 0x61, 0x67
        /*0046*/ 	.byte	0x67, 0x65, 0x64, 0x2e, 0x68, 0x70, 0x70, 0x00
	.type		__unnamed_2,@object
	.size		__unnamed_2,(__unnamed_1 - __unnamed_2)
__unnamed_2:
        /*004e*/ 	.byte	0x61, 0x75, 0x74, 0x6f, 0x20, 0x63, 0x75, 0x74, 0x65, 0x3a, 0x3a, 0x61, 0x73, 0x5f, 0x70, 0x6f
        /* <DEDUP_REMOVED lines=27> */
        /*020e*/ 	.byte	0x3c, 0x38, 0x31, 0x39, 0x32, 0x3e, 0x3e, 0x3e, 0x3e, 0x3e, 0x20, 0x26, 0x5d, 0x00
	.type		__unnamed_1,@object
	.size		__unnamed_1,(.L_0 - __unnamed_1)
__unnamed_1:
        /* <DEDUP_REMOVED lines=29> */
        /*03ec*/ 	.byte	0x00
.L_0:


//--------------------- .nv.shared._ZN7cutlass13device_kernelINS_4gemm6kernel13GemmUniversalIN4cute5tupleIJiiiiEEENS1_10collective13CollectiveMmaINS1_49MainloopSm90TmaGmmaRmemAWarpSpecializedMixedInputILi7ENS5_IJNS4_1CILi1EEESB_SB_EEENS1_35KernelTmaWarpSpecializedCooperativeEEENS5_IJNSA_ILi256EEENSA_ILi128EEENSA_ILi64EEEEEENS_10bfloat16_tENS5_IJlSB_lEEENS5_IJNS_12float_e4m3_tEEEESK_NS4_8TiledMMAINS4_8MMA_AtomIJNS4_4SM904GMMA28MMA_64x128x16_F32BF16BF16_RSILNSQ_5MajorE0ELSS_0ELNSQ_7ScaleInE1ELST_1EEEEEENS4_6LayoutINS5_IJNSA_ILi2EEESB_SB_EEENS5_IJSB_NSA_ILi0EEESZ_EEEEENS5_IJNS4_10UnderscoreES12_S12_EEEEENS4_13SM90_TMA_LOADENS4_14ComposedLayoutINS4_7SwizzleILi3ELi4ELi3EEENS4_18smem_ptr_flag_bitsILi16EEENSW_INS5_IJNSA_ILi8EEESH_EEENS5_IJSH_SB_EEEEEEEvNS4_8identityES15_NS16_INS17_ILi2ELi4ELi3EEENS19_ILi8EEES1E_EENS4_9Copy_AtomIJNS4_39AutoVectorizingCopyWithAssumedAlignmentILi128EEESL_EEES1G_EENS_8epilogue10collective6detail29Sm90TmaWarpSpecializedAdapterINS1Q_15DefaultEpilogueISJ_SK_SK_NS1P_6thread17LinearCombinationISJ_Li1EffLNS1U_9ScaleType4KindE0ELNS_15FloatRoundStyleE2ESJ_EENS1_15EpilogueDefaultEEEEEvvEEEEvNT_6ParamsE --------------------------
	.section	.nv.shared._ZN7cutlass13device_kernelINS_4gemm6kernel13GemmUniversalIN4cute5tupleIJiiiiEEENS1_10collective13CollectiveMmaINS1_49MainloopSm90TmaGmmaRmemAWarpSpecializedMixedInputILi7ENS5_IJNS4_1CILi1EEESB_SB_EEENS1_35KernelTmaWarpSpecializedCooperativeEEENS5_IJNSA_ILi256EEENSA_ILi128EEENSA_ILi64EEEEEENS_10bfloat16_tENS5_IJlSB_lEEENS5_IJNS_12float_e4m3_tEEEESK_NS4_8TiledMMAINS4_8MMA_AtomIJNS4_4SM904GMMA28MMA_64x128x16_F32BF16BF16_RSILNSQ_5MajorE0ELSS_0ELNSQ_7ScaleInE1ELST_1EEEEEENS4_6LayoutINS5_IJNSA_ILi2EEESB_SB_EEENS5_IJSB_NSA_ILi0EEESZ_EEEEENS5_IJNS4_10UnderscoreES12_S12_EEEEENS4_13SM90_TMA_LOADENS4_14ComposedLayoutINS4_7SwizzleILi3ELi4ELi3EEENS4_18smem_ptr_flag_bitsILi16EEENSW_INS5_IJNSA_ILi8EEESH_EEENS5_IJSH_SB_EEEEEEEvNS4_8identityES15_NS16_INS17_ILi2ELi4ELi3EEENS19_ILi8EEES1E_EENS4_9Copy_AtomIJNS4_39AutoVectorizingCopyWithAssumedAlignmentILi128EEESL_EEES1G_EENS_8epilogue10collective6detail29Sm90TmaWarpSpecializedAdapterINS1Q_15DefaultEpilogueISJ_SK_SK_NS1P_6thread17LinearCombinationISJ_Li1EffLNS1U_9ScaleType4KindE0ELNS_15FloatRoundStyleE2ESJ_EENS1_15EpilogueDefaultEEEEEvvEEEEvNT_6ParamsE,"aw",@nobits
	.sectionflags	@""
	.align	16
	.zero		1024


//--------------------- .nv.shared.reserved.0     --------------------------
	.section	.nv.shared.reserved.0,"aw",@nobits
	.weak		__nv_reservedSMEM_offset_0_alias
	.size		__nv_reservedSMEM_offset_0_alias, 0, 0
	.other		__nv_reservedSMEM_offset_0_alias,@"STO_CUDA_RESERVED_SHARED STV_DEFAULT"
__nv_reservedSMEM_offset_0_alias:
	.zero		0


//--------------------- .nv.global                --------------------------
	.section	.nv.global,"aw",@nobits
.nv.global:
	.type		_ZN40_INTERNAL_d4a20e2c_4_k_cu_6ebff57f_229064cute1_E,@object
	.size		_ZN40_INTERNAL_d4a20e2c_4_k_cu_6ebff57f_229064cute1_E,(_ZN40_INTERNAL_d4a20e2c_4_k_cu_6ebff57f_229064cuda3std3__45__cpo6cbeginE - _ZN40_INTERNAL_d4a20e2c_4_k_cu_6ebff57f_229064cute1_E)
_ZN40_INTERNAL_d4a20e2c_4_k_cu_6ebff57f_229064cute1_E:
	.zero		1
	.type		_ZN40_INTERNAL_d4a20e2c_4_k_cu_6ebff57f_229064cuda3std3__45__cpo6cbeginE,@object
	.size		_ZN40_INTERNAL_d4a20e2c_4_k_cu_6ebff57f_229064cuda3std3__45__cpo6cbeginE,(_ZN40_INTERNAL_d4a20e2c_4_k_cu_6ebff57f_229064cuda3std3__48in_placeE - _ZN40_INTERNAL_d4a20e2c_4_k_cu_6ebff57f_229064cuda3std3__45__cpo6cbeginE)
_ZN40_INTERNAL_d4a20e2c_4_k_cu_6ebff57f_229064cuda3std3__45__cpo6cbeginE:
	.zero		1
	.type		_ZN40_INTERNAL_d4a20e2c_4_k_cu_6ebff57f_229064cuda3std3__48in_placeE,@object
	.size		_ZN40_INTERNAL_d4a20e2c_4_k_cu_6ebff57f_229064cuda3std3__48in_placeE,(_ZN40_INTERNAL_d4a20e2c_4_k_cu_6ebff57f_229064cuda3std6ranges3__45__cpo9iter_moveE - _ZN40_INTERNAL_d4a20e2c_4_k_cu_6ebff57f_229064cuda3std3__48in_placeE)
_ZN40_INTERNAL_d4a20e2c_4_k_cu_6ebff57f_229064cuda3std3__48in_placeE:
	.zero		1
	.type		_ZN40_INTERNAL_d4a20e2c_4_k_cu_6ebff57f_229064cuda3std6ranges3__45__cpo9iter_moveE,@object
	.size		_ZN40_INTERNAL_d4a20e2c_4_k_cu_6ebff57f_229064cuda3std6ranges3__45__cpo9iter_moveE,(_ZN40_INTERNAL_d4a20e2c_4_k_cu_6ebff57f_229064cuda3std3__45__cpo5beginE - _ZN40_INTERNAL_d4a20e2c_4_k_cu_6ebff57f_229064cuda3std6ranges3__45__cpo9iter_moveE)
_ZN40_INTERNAL_d4a20e2c_4_k_cu_6ebff57f_229064cuda3std6ranges3__45__cpo9iter_moveE:
	.zero		1
	.type		_ZN40_INTERNAL_d4a20e2c_4_k_cu_6ebff57f_229064cuda3std3__45__cpo5beginE,@object
	.size		_ZN40_INTERNAL_d4a20e2c_4_k_cu_6ebff57f_229064cuda3std3__45__cpo5beginE,(_ZN40_INTERNAL_d4a20e2c_4_k_cu_6ebff57f_229064cuda3std3__442_GLOBAL__N__d4a20e2c_4_k_cu_6ebff57f_229066ignoreE - _ZN40_INTERNAL_d4a20e2c_4_k_cu_6ebff57f_229064cuda3std3__45__cpo5beginE)
_ZN40_INTERNAL_d4a20e2c_4_k_cu_6ebff57f_229064cuda3std3__45__cpo5beginE:
	.zero		1
	.type		_ZN40_INTERNAL_d4a20e2c_4_k_cu_6ebff57f_229064cuda3std3__442_GLOBAL__N__d4a20e2c_4_k_cu_6ebff57f_229066ignoreE,@object
	.size		_ZN40_INTERNAL_d4a20e2c_4_k_cu_6ebff57f_229064cuda3std3__442_GLOBAL__N__d4a20e2c_4_k_cu_6ebff57f_229066ignoreE,(_ZN40_INTERNAL_d4a20e2c_4_k_cu_6ebff57f_229064cute7productE - _ZN40_INTERNAL_d4a20e2c_4_k_cu_6ebff57f_229064cuda3std3__442_GLOBAL__N__d4a20e2c_4_k_cu_6ebff57f_229066ignoreE)
_ZN40_INTERNAL_d4a20e2c_4_k_cu_6ebff57f_229064cuda3std3__442_GLOBAL__N__d4a20e2c_4_k_cu_6ebff57f_229066ignoreE:
	.zero		1
	.type		_ZN40_INTERNAL_d4a20e2c_4_k_cu_6ebff57f_229064cute7productE,@object
	.size		_ZN40_INTERNAL_d4a20e2c_4_k_cu_6ebff57f_229064cute7productE,(_ZN40_INTERNAL_d4a20e2c_4_k_cu_6ebff57f_229064cuda3std3__45__cpo3endE - _ZN40_INTERNAL_d4a20e2c_4_k_cu_6ebff57f_229064cute7productE)
_ZN40_INTERNAL_d4a20e2c_4_k_cu_6ebff57f_229064cute7productE:
	.zero		1
	.type		_ZN40_INTERNAL_d4a20e2c_4_k_cu_6ebff57f_229064cuda3std3__45__cpo3endE,@object
	.size		_ZN40_INTERNAL_d4a20e2c_4_k_cu_6ebff57f_229064cuda3std3__45__cpo3endE,(_ZN40_INTERNAL_d4a20e2c_4_k_cu_6ebff57f_229064cuda3std3__419piecewise_constructE - _ZN40_INTERNAL_d4a20e2c_4_k_cu_6ebff57f_229064cuda3std3__45__cpo3endE)
_ZN40_INTERNAL_d4a20e2c_4_k_cu_6ebff57f_229064cuda3std3__45__cpo3endE:
	.zero		1
	.type		_ZN40_INTERNAL_d4a20e2c_4_k_cu_6ebff57f_229064cuda3std3__419piecewise_constructE,@object
	.size		_ZN40_INTERNAL_d4a20e2c_4_k_cu_6ebff57f_229064cuda3std3__419piecewise_constructE,(_ZN40_INTERNAL_d4a20e2c_4_k_cu_6ebff57f_229064cuda3std3__45__cpo4cendE - _ZN40_INTERNAL_d4a20e2c_4_k_cu_6ebff57f_229064cuda3std3__419piecewise_constructE)
_ZN40_INTERNAL_d4a20e2c_4_k_cu_6ebff57f_229064cuda3std3__419piecewise_constructE:
	.zero		1
	.type		_ZN40_INTERNAL_d4a20e2c_4_k_cu_6ebff57f_229064cuda3std3__45__cpo4cendE,@object
	.size		_ZN40_INTERNAL_d4a20e2c_4_k_cu_6ebff57f_229064cuda3std3__45__cpo4cendE,(_ZN40_INTERNAL_d4a20e2c_4_k_cu_6ebff57f_229064cuda3std6ranges3__45__cpo4swapE - _ZN40_INTERNAL_d4a20e2c_4_k_cu_6ebff57f_229064cuda3std3__45__cpo4cendE)
_ZN40_INTERNAL_d4a20e2c_4_k_cu_6ebff57f_229064cuda3std3__45__cpo4cendE:
	.zero		1
	.type		_ZN40_INTERNAL_d4a20e2c_4_k_cu_6ebff57f_229064cuda3std6ranges3__45__cpo4swapE,@object
	.size		_ZN40_INTERNAL_d4a20e2c_4_k_cu_6ebff57f_229064cuda3std6ranges3__45__cpo4swapE,(.L_9 - _ZN40_INTERNAL_d4a20e2c_4_k_cu_6ebff57f_229064cuda3std6ranges3__45__cpo4swapE)
_ZN40_INTERNAL_d4a20e2c_4_k_cu_6ebff57f_229064cuda3std6ranges3__45__cpo4swapE:
	.zero		1
.L_9:


//--------------------- .nv.constant0._ZN7cutlass13device_kernelINS_4gemm6kernel13GemmUniversalIN4cute5tupleIJiiiiEEENS1_10collective13CollectiveMmaINS1_49MainloopSm90TmaGmmaRmemAWarpSpecializedMixedInputILi7ENS5_IJNS4_1CILi1EEESB_SB_EEENS1_35KernelTmaWarpSpecializedCooperativeEEENS5_IJNSA_ILi256EEENSA_ILi128EEENSA_ILi64EEEEEENS_10bfloat16_tENS5_IJlSB_lEEENS5_IJNS_12float_e4m3_tEEEESK_NS4_8TiledMMAINS4_8MMA_AtomIJNS4_4SM904GMMA28MMA_64x128x16_F32BF16BF16_RSILNSQ_5MajorE0ELSS_0ELNSQ_7ScaleInE1ELST_1EEEEEENS4_6LayoutINS5_IJNSA_ILi2EEESB_SB_EEENS5_IJSB_NSA_ILi0EEESZ_EEEEENS5_IJNS4_10UnderscoreES12_S12_EEEEENS4_13SM90_TMA_LOADENS4_14ComposedLayoutINS4_7SwizzleILi3ELi4ELi3EEENS4_18smem_ptr_flag_bitsILi16EEENSW_INS5_IJNSA_ILi8EEESH_EEENS5_IJSH_SB_EEEEEEEvNS4_8identityES15_NS16_INS17_ILi2ELi4ELi3EEENS19_ILi8EEES1E_EENS4_9Copy_AtomIJNS4_39AutoVectorizingCopyWithAssumedAlignmentILi128EEESL_EEES1G_EENS_8epilogue10collective6detail29Sm90TmaWarpSpecializedAdapterINS1Q_15DefaultEpilogueISJ_SK_SK_NS1P_6thread17LinearCombinationISJ_Li1EffLNS1U_9ScaleType4KindE0ELNS_15FloatRoundStyleE2ESJ_EENS1_15EpilogueDefaultEEEEEvvEEEEvNT_6ParamsE --------------------------
	.section	.nv.constant0._ZN7cutlass13device_kernelINS_4gemm6kernel13GemmUniversalIN4cute5tupleIJiiiiEEENS1_10collective13CollectiveMmaINS1_49MainloopSm90TmaGmmaRmemAWarpSpecializedMixedInputILi7ENS5_IJNS4_1CILi1EEESB_SB_EEENS1_35KernelTmaWarpSpecializedCooperativeEEENS5_IJNSA_ILi256EEENSA_ILi128EEENSA_ILi64EEEEEENS_10bfloat16_tENS5_IJlSB_lEEENS5_IJNS_12float_e4m3_tEEEESK_NS4_8TiledMMAINS4_8MMA_AtomIJNS4_4SM904GMMA28MMA_64x128x16_F32BF16BF16_RSILNSQ_5MajorE0ELSS_0ELNSQ_7ScaleInE1ELST_1EEEEEENS4_6LayoutINS5_IJNSA_ILi2EEESB_SB_EEENS5_IJSB_NSA_ILi0EEESZ_EEEEENS5_IJNS4_10UnderscoreES12_S12_EEEEENS4_13SM90_TMA_LOADENS4_14ComposedLayoutINS4_7SwizzleILi3ELi4ELi3EEENS4_18smem_ptr_flag_bitsILi16EEENSW_INS5_IJNSA_ILi8EEESH_EEENS5_IJSH_SB_EEEEEEEvNS4_8identityES15_NS16_INS17_ILi2ELi4ELi3EEENS19_ILi8EEES1E_EENS4_9Copy_AtomIJNS4_39AutoVectorizingCopyWithAssumedAlignmentILi128EEESL_EEES1G_EENS_8epilogue10collective6detail29Sm90TmaWarpSpecializedAdapterINS1Q_15DefaultEpilogueISJ_SK_SK_NS1P_6thread17LinearCombinationISJ_Li1EffLNS1U_9ScaleType4KindE0ELNS_15FloatRoundStyleE2ESJ_EENS1_15EpilogueDefaultEEEEEvvEEEEvNT_6ParamsE,"a",@progbits
	.sectionflags	@""
	.align	4
.nv.constant0._ZN7cutlass13device_kernelINS_4gemm6kernel13GemmUniversalIN4cute5tupleIJiiiiEEENS1_10collective13CollectiveMmaINS1_49MainloopSm90TmaGmmaRmemAWarpSpecializedMixedInputILi7ENS5_IJNS4_1CILi1EEESB_SB_EEENS1_35KernelTmaWarpSpecializedCooperativeEEENS5_IJNSA_ILi256EEENSA_ILi128EEENSA_ILi64EEEEEENS_10bfloat16_tENS5_IJlSB_lEEENS5_IJNS_12float_e4m3_tEEEESK_NS4_8TiledMMAINS4_8MMA_AtomIJNS4_4SM904GMMA28MMA_64x128x16_F32BF16BF16_RSILNSQ_5MajorE0ELSS_0ELNSQ_7ScaleInE1ELST_1EEEEEENS4_6LayoutINS5_IJNSA_ILi2EEESB_SB_EEENS5_IJSB_NSA_ILi0EEESZ_EEEEENS5_IJNS4_10UnderscoreES12_S12_EEEEENS4_13SM90_TMA_LOADENS4_14ComposedLayoutINS4_7SwizzleILi3ELi4ELi3EEENS4_18smem_ptr_flag_bitsILi16EEENSW_INS5_IJNSA_ILi8EEESH_EEENS5_IJSH_SB_EEEEEEEvNS4_8identityES15_NS16_INS17_ILi2ELi4ELi3EEENS19_ILi8EEES1E_EENS4_9Copy_AtomIJNS4_39AutoVectorizingCopyWithAssumedAlignmentILi128EEESL_EEES1G_EENS_8epilogue10collective6detail29Sm90TmaWarpSpecializedAdapterINS1Q_15DefaultEpilogueISJ_SK_SK_NS1P_6thread17LinearCombinationISJ_Li1EffLNS1U_9ScaleType4KindE0ELNS_15FloatRoundStyleE2ESJ_EENS1_15EpilogueDefaultEEEEEvvEEEEvNT_6ParamsE:
	.zero		2176


//--------------------- SYMBOLS --------------------------

	.type		.nv.reservedSmem.offset0,@object
	.size		.nv.reservedSmem.offset0,0x4
	.type		__assertfail,@function
